//
// Generated by NVIDIA NVVM Compiler
//
// Compiler Build ID: CL-36424714
// Cuda compilation tools, release 13.0, V13.0.88
// Based on NVVM 20.0.0
//

.version 9.0
.target sm_100
.address_size 64

	// .globl	_Z23one_hop_subgraph_kerneliPiiiS_S_
.global .align 1 .b8 _ZN34_INTERNAL_176a90e9_4_k_cu_228a82dc4cuda3std3__45__cpo5beginE[1];
.global .align 1 .b8 _ZN34_INTERNAL_176a90e9_4_k_cu_228a82dc4cuda3std3__45__cpo3endE[1];
.global .align 1 .b8 _ZN34_INTERNAL_176a90e9_4_k_cu_228a82dc4cuda3std3__45__cpo6cbeginE[1];
.global .align 1 .b8 _ZN34_INTERNAL_176a90e9_4_k_cu_228a82dc4cuda3std3__45__cpo4cendE[1];
.global .align 1 .b8 _ZN34_INTERNAL_176a90e9_4_k_cu_228a82dc4cuda3std3__45__cpo6rbeginE[1];
.global .align 1 .b8 _ZN34_INTERNAL_176a90e9_4_k_cu_228a82dc4cuda3std3__45__cpo4rendE[1];
.global .align 1 .b8 _ZN34_INTERNAL_176a90e9_4_k_cu_228a82dc4cuda3std3__45__cpo7crbeginE[1];
.global .align 1 .b8 _ZN34_INTERNAL_176a90e9_4_k_cu_228a82dc4cuda3std3__45__cpo5crendE[1];
.global .align 1 .b8 _ZN34_INTERNAL_176a90e9_4_k_cu_228a82dc4cuda3std3__436_GLOBAL__N__176a90e9_4_k_cu_228a82dc6ignoreE[1];
.global .align 1 .b8 _ZN34_INTERNAL_176a90e9_4_k_cu_228a82dc4cuda3std3__419piecewise_constructE[1];
.global .align 1 .b8 _ZN34_INTERNAL_176a90e9_4_k_cu_228a82dc4cuda3std3__48in_placeE[1];
.global .align 1 .b8 _ZN34_INTERNAL_176a90e9_4_k_cu_228a82dc4cuda3std3__420unreachable_sentinelE[1];
.global .align 1 .b8 _ZN34_INTERNAL_176a90e9_4_k_cu_228a82dc4cuda3std3__47nulloptE[1];
.global .align 1 .b8 _ZN34_INTERNAL_176a90e9_4_k_cu_228a82dc4cuda3std3__48unexpectE[1];
.global .align 1 .b8 _ZN34_INTERNAL_176a90e9_4_k_cu_228a82dc4cuda3std6ranges3__45__cpo4swapE[1];
.global .align 1 .b8 _ZN34_INTERNAL_176a90e9_4_k_cu_228a82dc4cuda3std6ranges3__45__cpo9iter_moveE[1];
.global .align 1 .b8 _ZN34_INTERNAL_176a90e9_4_k_cu_228a82dc4cuda3std6ranges3__45__cpo5beginE[1];
.global .align 1 .b8 _ZN34_INTERNAL_176a90e9_4_k_cu_228a82dc4cuda3std6ranges3__45__cpo3endE[1];
.global .align 1 .b8 _ZN34_INTERNAL_176a90e9_4_k_cu_228a82dc4cuda3std6ranges3__45__cpo6cbeginE[1];
.global .align 1 .b8 _ZN34_INTERNAL_176a90e9_4_k_cu_228a82dc4cuda3std6ranges3__45__cpo4cendE[1];
.global .align 1 .b8 _ZN34_INTERNAL_176a90e9_4_k_cu_228a82dc4cuda3std6ranges3__45__cpo7advanceE[1];
.global .align 1 .b8 _ZN34_INTERNAL_176a90e9_4_k_cu_228a82dc4cuda3std6ranges3__45__cpo9iter_swapE[1];
.global .align 1 .b8 _ZN34_INTERNAL_176a90e9_4_k_cu_228a82dc4cuda3std6ranges3__45__cpo4nextE[1];
.global .align 1 .b8 _ZN34_INTERNAL_176a90e9_4_k_cu_228a82dc4cuda3std6ranges3__45__cpo4prevE[1];
.global .align 1 .b8 _ZN34_INTERNAL_176a90e9_4_k_cu_228a82dc4cuda3std6ranges3__45__cpo4dataE[1];
.global .align 1 .b8 _ZN34_INTERNAL_176a90e9_4_k_cu_228a82dc4cuda3std6ranges3__45__cpo5cdataE[1];
.global .align 1 .b8 _ZN34_INTERNAL_176a90e9_4_k_cu_228a82dc4cuda3std6ranges3__45__cpo4sizeE[1];
.global .align 1 .b8 _ZN34_INTERNAL_176a90e9_4_k_cu_228a82dc4cuda3std6ranges3__45__cpo5ssizeE[1];
.global .align 1 .b8 _ZN34_INTERNAL_176a90e9_4_k_cu_228a82dc4cuda3std6ranges3__45__cpo8distanceE[1];
.global .align 1 .b8 _ZN34_INTERNAL_176a90e9_4_k_cu_228a82dc6thrust24THRUST_300001_SM_1000_NS8cuda_cub3parE[1];
.global .align 1 .b8 _ZN34_INTERNAL_176a90e9_4_k_cu_228a82dc6thrust24THRUST_300001_SM_1000_NS8cuda_cub10par_nosyncE[1];
.global .align 1 .b8 _ZN34_INTERNAL_176a90e9_4_k_cu_228a82dc6thrust24THRUST_300001_SM_1000_NS6system6detail10sequential3seqE[1];
.global .align 1 .b8 _ZN34_INTERNAL_176a90e9_4_k_cu_228a82dc6thrust24THRUST_300001_SM_1000_NS12placeholders2_1E[1];
.global .align 1 .b8 _ZN34_INTERNAL_176a90e9_4_k_cu_228a82dc6thrust24THRUST_300001_SM_1000_NS12placeholders2_2E[1];
.global .align 1 .b8 _ZN34_INTERNAL_176a90e9_4_k_cu_228a82dc6thrust24THRUST_300001_SM_1000_NS12placeholders2_3E[1];
.global .align 1 .b8 _ZN34_INTERNAL_176a90e9_4_k_cu_228a82dc6thrust24THRUST_300001_SM_1000_NS12placeholders2_4E[1];
.global .align 1 .b8 _ZN34_INTERNAL_176a90e9_4_k_cu_228a82dc6thrust24THRUST_300001_SM_1000_NS12placeholders2_5E[1];
.global .align 1 .b8 _ZN34_INTERNAL_176a90e9_4_k_cu_228a82dc6thrust24THRUST_300001_SM_1000_NS12placeholders2_6E[1];
.global .align 1 .b8 _ZN34_INTERNAL_176a90e9_4_k_cu_228a82dc6thrust24THRUST_300001_SM_1000_NS12placeholders2_7E[1];
.global .align 1 .b8 _ZN34_INTERNAL_176a90e9_4_k_cu_228a82dc6thrust24THRUST_300001_SM_1000_NS12placeholders2_8E[1];
.global .align 1 .b8 _ZN34_INTERNAL_176a90e9_4_k_cu_228a82dc6thrust24THRUST_300001_SM_1000_NS12placeholders2_9E[1];
.global .align 1 .b8 _ZN34_INTERNAL_176a90e9_4_k_cu_228a82dc6thrust24THRUST_300001_SM_1000_NS12placeholders3_10E[1];
.global .align 1 .b8 _ZN34_INTERNAL_176a90e9_4_k_cu_228a82dc6thrust24THRUST_300001_SM_1000_NS3seqE[1];

.visible .entry _Z23one_hop_subgraph_kerneliPiiiS_S_(
	.param .u32 _Z23one_hop_subgraph_kerneliPiiiS_S__param_0,
	.param .u64 .ptr .align 1 _Z23one_hop_subgraph_kerneliPiiiS_S__param_1,
	.param .u32 _Z23one_hop_subgraph_kerneliPiiiS_S__param_2,
	.param .u32 _Z23one_hop_subgraph_kerneliPiiiS_S__param_3,
	.param .u64 .ptr .align 1 _Z23one_hop_subgraph_kerneliPiiiS_S__param_4,
	.param .u64 .ptr .align 1 _Z23one_hop_subgraph_kerneliPiiiS_S__param_5
)
{
	.reg .pred 	%p<26>;
	.reg .b32 	%r<144>;
	.reg .b64 	%rd<51>;

	ld.param.u64 	%rd12, [_Z23one_hop_subgraph_kerneliPiiiS_S__param_1];
	ld.param.u32 	%r48, [_Z23one_hop_subgraph_kerneliPiiiS_S__param_2];
	ld.param.u32 	%r47, [_Z23one_hop_subgraph_kerneliPiiiS_S__param_3];
	ld.param.u64 	%rd10, [_Z23one_hop_subgraph_kerneliPiiiS_S__param_4];
	ld.param.u64 	%rd11, [_Z23one_hop_subgraph_kerneliPiiiS_S__param_5];
	cvta.to.global.u64 	%rd1, %rd12;
	mov.u32 	%r49, %ntid.x;
	mov.u32 	%r50, %ctaid.x;
	mov.u32 	%r51, %tid.x;
	mad.lo.s32 	%r1, %r49, %r50, %r51;
	setp.ge.s32 	%p1, %r1, %r48;
	@%p1 bra 	$L__BB0_42;
	cvta.to.global.u64 	%rd13, %rd10;
	cvta.to.global.u64 	%rd14, %rd11;
	mul.lo.s32 	%r52, %r1, 50;
	mul.wide.s32 	%rd15, %r52, 4;
	add.s64 	%rd2, %rd13, %rd15;
	st.global.u32 	[%rd2], %r1;
	mul.wide.s32 	%rd16, %r1, 4;
	add.s64 	%rd3, %rd14, %rd16;
	ld.global.u32 	%r53, [%rd3];
	add.s32 	%r54, %r53, 1;
	st.global.u32 	[%rd3], %r54;
	setp.lt.s32 	%p2, %r47, 1;
	@%p2 bra 	$L__BB0_42;
	and.b32  	%r2, %r47, 7;
	setp.lt.u32 	%p3, %r47, 8;
	mov.b32 	%r124, 1;
	mov.b32 	%r138, 0;
	@%p3 bra 	$L__BB0_21;
	and.b32  	%r138, %r47, 2147483640;
	neg.s32 	%r122, %r138;
	add.s64 	%rd50, %rd1, 32;
	mov.b32 	%r124, 1;
$L__BB0_4:
	.pragma "nounroll";
	ld.global.u32 	%r58, [%rd50+-32];
	setp.ne.s32 	%p4, %r1, %r58;
	@%p4 bra 	$L__BB0_6;
	ld.global.u32 	%r59, [%rd50+-28];
	mul.wide.s32 	%rd17, %r124, 4;
	add.s64 	%rd18, %rd2, %rd17;
	st.global.u32 	[%rd18], %r59;
	ld.global.u32 	%r60, [%rd3];
	add.s32 	%r61, %r60, 1;
	st.global.u32 	[%rd3], %r61;
	add.s32 	%r124, %r124, 1;
$L__BB0_6:
	ld.global.u32 	%r62, [%rd50+-24];
	setp.ne.s32 	%p5, %r1, %r62;
	@%p5 bra 	$L__BB0_8;
	ld.global.u32 	%r63, [%rd50+-20];
	mul.wide.s32 	%rd19, %r124, 4;
	add.s64 	%rd20, %rd2, %rd19;
	st.global.u32 	[%rd20], %r63;
	ld.global.u32 	%r64, [%rd3];
	add.s32 	%r65, %r64, 1;
	st.global.u32 	[%rd3], %r65;
	add.s32 	%r124, %r124, 1;
$L__BB0_8:
	ld.global.u32 	%r66, [%rd50+-16];
	setp.ne.s32 	%p6, %r1, %r66;
	@%p6 bra 	$L__BB0_10;
	ld.global.u32 	%r67, [%rd50+-12];
	mul.wide.s32 	%rd21, %r124, 4;
	add.s64 	%rd22, %rd2, %rd21;
	st.global.u32 	[%rd22], %r67;
	ld.global.u32 	%r68, [%rd3];
	add.s32 	%r69, %r68, 1;
	st.global.u32 	[%rd3], %r69;
	add.s32 	%r124, %r124, 1;
$L__BB0_10:
	ld.global.u32 	%r70, [%rd50+-8];
	setp.ne.s32 	%p7, %r1, %r70;
	@%p7 bra 	$L__BB0_12;
	ld.global.u32 	%r71, [%rd50+-4];
	mul.wide.s32 	%rd23, %r124, 4;
	add.s64 	%rd24, %rd2, %rd23;
	st.global.u32 	[%rd24], %r71;
	ld.global.u32 	%r72, [%rd3];
	add.s32 	%r73, %r72, 1;
	st.global.u32 	[%rd3], %r73;
	add.s32 	%r124, %r124, 1;
$L__BB0_12:
	ld.global.u32 	%r74, [%rd50];
	setp.ne.s32 	%p8, %r1, %r74;
	@%p8 bra 	$L__BB0_14;
	ld.global.u32 	%r75, [%rd50+4];
	mul.wide.s32 	%rd25, %r124, 4;
	add.s64 	%rd26, %rd2, %rd25;
	st.global.u32 	[%rd26], %r75;
	ld.global.u32 	%r76, [%rd3];
	add.s32 	%r77, %r76, 1;
	st.global.u32 	[%rd3], %r77;
	add.s32 	%r124, %r124, 1;
$L__BB0_14:
	ld.global.u32 	%r78, [%rd50+8];
	setp.ne.s32 	%p9, %r1, %r78;
	@%p9 bra 	$L__BB0_16;
	ld.global.u32 	%r79, [%rd50+12];
	mul.wide.s32 	%rd27, %r124, 4;
	add.s64 	%rd28, %rd2, %rd27;
	st.global.u32 	[%rd28], %r79;
	ld.global.u32 	%r80, [%rd3];
	add.s32 	%r81, %r80, 1;
	st.global.u32 	[%rd3], %r81;
	add.s32 	%r124, %r124, 1;
$L__BB0_16:
	ld.global.u32 	%r82, [%rd50+16];
	setp.ne.s32 	%p10, %r1, %r82;
	@%p10 bra 	$L__BB0_18;
	ld.global.u32 	%r83, [%rd50+20];
	mul.wide.s32 	%rd29, %r124, 4;
	add.s64 	%rd30, %rd2, %rd29;
	st.global.u32 	[%rd30], %r83;
	ld.global.u32 	%r84, [%rd3];
	add.s32 	%r85, %r84, 1;
	st.global.u32 	[%rd3], %r85;
	add.s32 	%r124, %r124, 1;
$L__BB0_18:
	ld.global.u32 	%r86, [%rd50+24];
	setp.ne.s32 	%p11, %r1, %r86;
	@%p11 bra 	$L__BB0_20;
	ld.global.u32 	%r87, [%rd50+28];
	mul.wide.s32 	%rd31, %r124, 4;
	add.s64 	%rd32, %rd2, %rd31;
	st.global.u32 	[%rd32], %r87;
	ld.global.u32 	%r88, [%rd3];
	add.s32 	%r89, %r88, 1;
	st.global.u32 	[%rd3], %r89;
	add.s32 	%r124, %r124, 1;
$L__BB0_20:
	add.s32 	%r122, %r122, 8;
	add.s64 	%rd50, %rd50, 64;
	setp.ne.s32 	%p12, %r122, 0;
	@%p12 bra 	$L__BB0_4;
$L__BB0_21:
	setp.eq.s32 	%p13, %r2, 0;
	@%p13 bra 	$L__BB0_42;
	and.b32  	%r26, %r47, 3;
	setp.lt.u32 	%p14, %r2, 4;
	@%p14 bra 	$L__BB0_32;
	shl.b32 	%r27, %r138, 1;
	mul.wide.u32 	%rd33, %r27, 4;
	add.s64 	%rd7, %rd1, %rd33;
	ld.global.u32 	%r90, [%rd7];
	setp.ne.s32 	%p15, %r1, %r90;
	@%p15 bra 	$L__BB0_25;
	ld.global.u32 	%r91, [%rd7+4];
	mul.wide.s32 	%rd34, %r124, 4;
	add.s64 	%rd35, %rd2, %rd34;
	st.global.u32 	[%rd35], %r91;
	ld.global.u32 	%r92, [%rd3];
	add.s32 	%r93, %r92, 1;
	st.global.u32 	[%rd3], %r93;
	add.s32 	%r124, %r124, 1;
$L__BB0_25:
	ld.global.u32 	%r94, [%rd7+8];
	setp.ne.s32 	%p16, %r1, %r94;
	@%p16 bra 	$L__BB0_27;
	ld.global.u32 	%r95, [%rd7+12];
	mul.wide.s32 	%rd36, %r124, 4;
	add.s64 	%rd37, %rd2, %rd36;
	st.global.u32 	[%rd37], %r95;
	ld.global.u32 	%r96, [%rd3];
	add.s32 	%r97, %r96, 1;
	st.global.u32 	[%rd3], %r97;
	add.s32 	%r124, %r124, 1;
$L__BB0_27:
	ld.global.u32 	%r98, [%rd7+16];
	setp.ne.s32 	%p17, %r1, %r98;
	@%p17 bra 	$L__BB0_29;
	ld.global.u32 	%r99, [%rd7+20];
	mul.wide.s32 	%rd38, %r124, 4;
	add.s64 	%rd39, %rd2, %rd38;
	st.global.u32 	[%rd39], %r99;
	ld.global.u32 	%r100, [%rd3];
	add.s32 	%r101, %r100, 1;
	st.global.u32 	[%rd3], %r101;
	add.s32 	%r124, %r124, 1;
$L__BB0_29:
	ld.global.u32 	%r102, [%rd7+24];
	setp.ne.s32 	%p18, %r1, %r102;
	@%p18 bra 	$L__BB0_31;
	ld.global.u32 	%r103, [%rd7+28];
	mul.wide.s32 	%rd40, %r124, 4;
	add.s64 	%rd41, %rd2, %rd40;
	st.global.u32 	[%rd41], %r103;
	ld.global.u32 	%r104, [%rd3];
	add.s32 	%r105, %r104, 1;
	st.global.u32 	[%rd3], %r105;
	add.s32 	%r124, %r124, 1;
$L__BB0_31:
	sub.s32 	%r106, %r27, %r138;
	add.s32 	%r138, %r106, 4;
$L__BB0_32:
	setp.eq.s32 	%p19, %r26, 0;
	@%p19 bra 	$L__BB0_42;
	setp.eq.s32 	%p20, %r26, 1;
	@%p20 bra 	$L__BB0_39;
	shl.b32 	%r39, %r138, 1;
	mul.wide.u32 	%rd42, %r39, 4;
	add.s64 	%rd8, %rd1, %rd42;
	ld.global.u32 	%r107, [%rd8];
	setp.ne.s32 	%p21, %r1, %r107;
	@%p21 bra 	$L__BB0_36;
	ld.global.u32 	%r108, [%rd8+4];
	mul.wide.s32 	%rd43, %r124, 4;
	add.s64 	%rd44, %rd2, %rd43;
	st.global.u32 	[%rd44], %r108;
	ld.global.u32 	%r109, [%rd3];
	add.s32 	%r110, %r109, 1;
	st.global.u32 	[%rd3], %r110;
	add.s32 	%r124, %r124, 1;
$L__BB0_36:
	ld.global.u32 	%r111, [%rd8+8];
	setp.ne.s32 	%p22, %r1, %r111;
	@%p22 bra 	$L__BB0_38;
	ld.global.u32 	%r112, [%rd8+12];
	mul.wide.s32 	%rd45, %r124, 4;
	add.s64 	%rd46, %rd2, %rd45;
	st.global.u32 	[%rd46], %r112;
	ld.global.u32 	%r113, [%rd3];
	add.s32 	%r114, %r113, 1;
	st.global.u32 	[%rd3], %r114;
	add.s32 	%r124, %r124, 1;
$L__BB0_38:
	sub.s32 	%r115, %r39, %r138;
	add.s32 	%r138, %r115, 2;
$L__BB0_39:
	and.b32  	%r116, %r47, 1;
	setp.eq.b32 	%p23, %r116, 1;
	not.pred 	%p24, %p23;
	@%p24 bra 	$L__BB0_42;
	shl.b32 	%r117, %r138, 1;
	mul.wide.u32 	%rd47, %r117, 4;
	add.s64 	%rd9, %rd1, %rd47;
	ld.global.u32 	%r118, [%rd9];
	setp.ne.s32 	%p25, %r1, %r118;
	@%p25 bra 	$L__BB0_42;
	ld.global.u32 	%r119, [%rd9+4];
	mul.wide.s32 	%rd48, %r124, 4;
	add.s64 	%rd49, %rd2, %rd48;
	st.global.u32 	[%rd49], %r119;
	ld.global.u32 	%r120, [%rd3];
	add.s32 	%r121, %r120, 1;
	st.global.u32 	[%rd3], %r121;
$L__BB0_42:
	ret;

}
	// .globl	_ZN3cub18CUB_300001_SM_10006detail11EmptyKernelIvEEvv
.visible .entry _ZN3cub18CUB_300001_SM_10006detail11EmptyKernelIvEEvv()
{


	ret;

}


// ===== COMPILED SASS (sm_100) =====

	.target	sm_100

	.elftype	@"ET_EXEC"


//--------------------- .note.nv.tkinfo           --------------------------
	.section	.note.nv.tkinfo,"",@"SHT_NOTE"
	.sectionflags	@"SHF_NOTE_NV_TKINFO"
	.tkinfo
        /*0018*/ 	.word	0x00000002
        /*0030*/ 	.string	""
        /*0030*/ 	.string	"ptxas"
        /*0030*/ 	.string	"Cuda compilation tools, release 13.0, V13.0.88"
        /*0030*/ 	.string	"Build cuda_13.0.r13.0/compiler.36424714_0"
        /*0030*/ 	.string	"-arch sm_100 -m 64 "



//--------------------- .note.nv.cuinfo           --------------------------
	.section	.note.nv.cuinfo,"",@"SHT_NOTE"
	.sectionflags	@"SHF_NOTE_NV_CUINFO"
        /*0018*/ 	.short	0x0002
        /*001a*/ 	.short	0x0064
        /*001c*/ 	.short	0x0082
	.zero		2


//--------------------- .nv.info                  --------------------------
	.section	.nv.info,"",@"SHT_CUDA_INFO"
	.align	4


	//----- nvinfo : EIATTR_REGCOUNT
	.align		4
        /*0000*/ 	.byte	0x04, 0x2f
        /*0002*/ 	.short	(.L_44 - .L_43)
	.align		4
.L_43:
        /*0004*/ 	.word	index@(_Z23one_hop_subgraph_kerneliPiiiS_S_)
        /*0008*/ 	.word	0x0000001a


	//----- nvinfo : EIATTR_FRAME_SIZE
	.align		4
.L_44:
        /*000c*/ 	.byte	0x04, 0x11
        /*000e*/ 	.short	(.L_46 - .L_45)
	.align		4
.L_45:
        /*0010*/ 	.word	index@(_Z23one_hop_subgraph_kerneliPiiiS_S_)
        /*0014*/ 	.word	0x00000000


	//----- nvinfo : EIATTR_REGCOUNT
	.align		4
.L_46:
        /*0018*/ 	.byte	0x04, 0x2f
        /*001a*/ 	.short	(.L_48 - .L_47)
	.align		4
.L_47:
        /*001c*/ 	.word	index@(_ZN3cub18CUB_300001_SM_10006detail11EmptyKernelIvEEvv)
        /*0020*/ 	.word	0x00000004


	//----- nvinfo : EIATTR_FRAME_SIZE
	.align		4
.L_48:
        /*0024*/ 	.byte	0x04, 0x11
        /*0026*/ 	.short	(.L_50 - .L_49)
	.align		4
.L_49:
        /*0028*/ 	.word	index@(_ZN3cub18CUB_300001_SM_10006detail11EmptyKernelIvEEvv)
        /*002c*/ 	.word	0x00000000


	//----- nvinfo : EIATTR_MIN_STACK_SIZE
	.align		4
.L_50:
        /*0030*/ 	.byte	0x04, 0x12
        /*0032*/ 	.short	(.L_52 - .L_51)
	.align		4
.L_51:
        /*0034*/ 	.word	index@(_ZN3cub18CUB_300001_SM_10006detail11EmptyKernelIvEEvv)
        /*0038*/ 	.word	0x00000000


	//----- nvinfo : EIATTR_MIN_STACK_SIZE
	.align		4
.L_52:
        /*003c*/ 	.byte	0x04, 0x12
        /*003e*/ 	.short	(.L_54 - .L_53)
	.align		4
.L_53:
        /*0040*/ 	.word	index@(_Z23one_hop_subgraph_kerneliPiiiS_S_)
        /*0044*/ 	.word	0x00000000
.L_54:


//--------------------- .nv.compat                --------------------------
	.section	.nv.compat,"",@"SHT_CUDA_COMPAT_INFO"
	.align	4
        /*0000*/ 	.byte	0x02, 0x09, 0x00, 0x00, 0x02, 0x02, 0x01, 0x00, 0x02, 0x05, 0x05, 0x00, 0x03, 0x07, 0x01, 0x01
        /*0010*/ 	.byte	0x02, 0x03, 0x00, 0x00, 0x02, 0x06, 0x01, 0x00, 0x04, 0x0b, 0x08, 0x00, 0x09, 0x00, 0x00, 0x00
        /*0020*/ 	.byte	0x00, 0x00, 0x00, 0x00


//--------------------- .nv.info._ZN3cub18CUB_300001_SM_10006detail11EmptyKernelIvEEvv --------------------------
	.section	.nv.info._ZN3cub18CUB_300001_SM_10006detail11EmptyKernelIvEEvv,"",@"SHT_CUDA_INFO"
	.sectionflags	@""
	.align	4


	//----- nvinfo : EIATTR_CUDA_API_VERSION
	.align		4
        /*0000*/ 	.byte	0x04, 0x37
        /*0002*/ 	.short	(.L_56 - .L_55)
.L_55:
        /*0004*/ 	.word	0x00000082


	//----- nvinfo : EIATTR_SPARSE_MMA_MASK
	.align		4
.L_56:
        /*0008*/ 	.byte	0x03, 0x50
        /*000a*/ 	.short	0x0000


	//----- nvinfo : EIATTR_MAXREG_COUNT
	.align		4
        /*000c*/ 	.byte	0x03, 0x1b
        /*000e*/ 	.short	0x00ff


	//----- nvinfo : EIATTR_MERCURY_ISA_VERSION
	.align		4
        /*0010*/ 	.byte	0x03, 0x5f
        /*0012*/ 	.short	0x0101


	//----- nvinfo : EIATTR_VRC_CTA_INIT_COUNT
	.align		4
        /*0014*/ 	.byte	0x02, 0x4a
	.zero		1
	.zero		1


	//----- nvinfo : EIATTR_EXIT_INSTR_OFFSETS
	.align		4
        /*0018*/ 	.byte	0x04, 0x1c
        /*001a*/ 	.short	(.L_58 - .L_57)


	//   ....[0]....
.L_57:
        /*001c*/ 	.word	0x00000010


	//----- nvinfo : EIATTR_SW_WAR
	.align		4
.L_58:
        /*0020*/ 	.byte	0x04, 0x36
        /*0022*/ 	.short	(.L_60 - .L_59)
.L_59:
        /*0024*/ 	.word	0x00000008
.L_60:


//--------------------- .nv.info._Z23one_hop_subgraph_kerneliPiiiS_S_ --------------------------
	.section	.nv.info._Z23one_hop_subgraph_kerneliPiiiS_S_,"",@"SHT_CUDA_INFO"
	.sectionflags	@""
	.align	4


	//----- nvinfo : EIATTR_CUDA_API_VERSION
	.align		4
        /*0000*/ 	.byte	0x04, 0x37
        /*0002*/ 	.short	(.L_62 - .L_61)
.L_61:
        /*0004*/ 	.word	0x00000082


	//----- nvinfo : EIATTR_KPARAM_INFO
	.align		4
.L_62:
        /*0008*/ 	.byte	0x04, 0x17
        /*000a*/ 	.short	(.L_64 - .L_63)
.L_63:
        /*000c*/ 	.word	0x00000000
        /*0010*/ 	.short	0x0005
        /*0012*/ 	.short	0x0020
        /*0014*/ 	.byte	0x00, 0xf5, 0x21, 0x00


	//----- nvinfo : EIATTR_KPARAM_INFO
	.align		4
.L_64:
        /*0018*/ 	.byte	0x04, 0x17
        /*001a*/ 	.short	(.L_66 - .L_65)
.L_65:
        /*001c*/ 	.word	0x00000000
        /*0020*/ 	.short	0x0004
        /*0022*/ 	.short	0x0018
        /*0024*/ 	.byte	0x00, 0xf5, 0x21, 0x00


	//----- nvinfo : EIATTR_KPARAM_INFO
	.align		4
.L_66:
        /*0028*/ 	.byte	0x04, 0x17
        /*002a*/ 	.short	(.L_68 - .L_67)
.L_67:
        /*002c*/ 	.word	0x00000000
        /*0030*/ 	.short	0x0003
        /*0032*/ 	.short	0x0014
        /*0034*/ 	.byte	0x00, 0xf0, 0x11, 0x00


	//----- nvinfo : EIATTR_KPARAM_INFO
	.align		4
.L_68:
        /*0038*/ 	.byte	0x04, 0x17
        /*003a*/ 	.short	(.L_70 - .L_69)
.L_69:
        /*003c*/ 	.word	0x00000000
        /*0040*/ 	.short	0x0002
        /*0042*/ 	.short	0x0010
        /*0044*/ 	.byte	0x00, 0xf0, 0x11, 0x00


	//----- nvinfo : EIATTR_KPARAM_INFO
	.align		4
.L_70:
        /*0048*/ 	.byte	0x04, 0x17
        /*004a*/ 	.short	(.L_72 - .L_71)
.L_71:
        /*004c*/ 	.word	0x00000000
        /*0050*/ 	.short	0x0001
        /*0052*/ 	.short	0x0008
        /*0054*/ 	.byte	0x00, 0xf5, 0x21, 0x00


	//----- nvinfo : EIATTR_KPARAM_INFO
	.align		4
.L_72:
        /*0058*/ 	.byte	0x04, 0x17
        /*005a*/ 	.short	(.L_74 - .L_73)
.L_73:
        /*005c*/ 	.word	0x00000000
        /*0060*/ 	.short	0x0000
        /*0062*/ 	.short	0x0000
        /*0064*/ 	.byte	0x00, 0xf0, 0x11, 0x00


	//----- nvinfo : EIATTR_SPARSE_MMA_MASK
	.align		4
.L_74:
        /*0068*/ 	.byte	0x03, 0x50
        /*006a*/ 	.short	0x0000


	//----- nvinfo : EIATTR_MAXREG_COUNT
	.align		4
        /*006c*/ 	.byte	0x03, 0x1b
        /*006e*/ 	.short	0x00ff


	//----- nvinfo : EIATTR_MERCURY_ISA_VERSION
	.align		4
        /*0070*/ 	.byte	0x03, 0x5f
        /*0072*/ 	.short	0x0101


	//----- nvinfo : EIATTR_VRC_CTA_INIT_COUNT
	.align		4
        /*0074*/ 	.byte	0x02, 0x4a
	.zero		1
	.zero		1


	//----- nvinfo : EIATTR_EXIT_INSTR_OFFSETS
	.align		4
        /*0078*/ 	.byte	0x04, 0x1c
        /*007a*/ 	.short	(.L_76 - .L_75)


	//   ....[0]....
.L_75:
        /*007c*/ 	.word	0x00000070


	//   ....[1]....
        /*0080*/ 	.word	0x00000140


	//   ....[2]....
        /*0084*/ 	.word	0x00000700


	//   ....[3]....
        /*0088*/ 	.word	0x000009e0


	//   ....[4]....
        /*008c*/ 	.word	0x00000b90


	//   ....[5]....
        /*0090*/ 	.word	0x00000bf0


	//   ....[6]....
        /*0094*/ 	.word	0x00000c60


	//----- nvinfo : EIATTR_CBANK_PARAM_SIZE
	.align		4
.L_76:
        /*0098*/ 	.byte	0x03, 0x19
        /*009a*/ 	.short	0x0028


	//----- nvinfo : EIATTR_PARAM_CBANK
	.align		4
        /*009c*/ 	.byte	0x04, 0x0a
        /*009e*/ 	.short	(.L_78 - .L_77)
	.align		4
.L_77:
        /*00a0*/ 	.word	index@(.nv.constant0._Z23one_hop_subgraph_kerneliPiiiS_S_)
        /*00a4*/ 	.short	0x0380
        /*00a6*/ 	.short	0x0028


	//----- nvinfo : EIATTR_SW_WAR
	.align		4
.L_78:
        /*00a8*/ 	.byte	0x04, 0x36
        /*00aa*/ 	.short	(.L_80 - .L_79)
.L_79:
        /*00ac*/ 	.word	0x00000008
.L_80:


//--------------------- .nv.callgraph             --------------------------
	.section	.nv.callgraph,"",@"SHT_CUDA_CALLGRAPH"
	.align	4
	.sectionentsize	8
	.align		4
        /*0000*/ 	.word	0x00000000
	.align		4
        /*0004*/ 	.word	0xffffffff
	.align		4
        /*0008*/ 	.word	0x00000000
	.align		4
        /*000c*/ 	.word	0xfffffffe
	.align		4
        /*0010*/ 	.word	0x00000000
	.align		4
        /*0014*/ 	.word	0xfffffffd
	.align		4
        /*0018*/ 	.word	0x00000000
	.align		4
        /*001c*/ 	.word	0xfffffffc


//--------------------- .nv.constant4             --------------------------
	.section	.nv.constant4,"a",@progbits
	.align	8
	.align		8
.nv.constant4:
        /*0000*/ 	.dword	_ZN34_INTERNAL_176a90e9_4_k_cu_228a82dc4cuda3std3__45__cpo5beginE
	.align		8
        /*0008*/ 	.dword	_ZN34_INTERNAL_176a90e9_4_k_cu_228a82dc4cuda3std3__45__cpo3endE
	.align		8
        /*0010*/ 	.dword	_ZN34_INTERNAL_176a90e9_4_k_cu_228a82dc4cuda3std3__45__cpo6cbeginE
	.align		8
        /*0018*/ 	.dword	_ZN34_INTERNAL_176a90e9_4_k_cu_228a82dc4cuda3std3__45__cpo4cendE
	.align		8
        /*0020*/ 	.dword	_ZN34_INTERNAL_176a90e9_4_k_cu_228a82dc4cuda3std3__45__cpo6rbeginE
	.align		8
        /*0028*/ 	.dword	_ZN34_INTERNAL_176a90e9_4_k_cu_228a82dc4cuda3std3__45__cpo4rendE
	.align		8
        /*0030*/ 	.dword	_ZN34_INTERNAL_176a90e9_4_k_cu_228a82dc4cuda3std3__45__cpo7crbeginE
	.align		8
        /*0038*/ 	.dword	_ZN34_INTERNAL_176a90e9_4_k_cu_228a82dc4cuda3std3__45__cpo5crendE
	.align		8
        /*0040*/ 	.dword	_ZN34_INTERNAL_176a90e9_4_k_cu_228a82dc4cuda3std3__436_GLOBAL__N__176a90e9_4_k_cu_228a82dc6ignoreE
	.align		8
        /*0048*/ 	.dword	_ZN34_INTERNAL_176a90e9_4_k_cu_228a82dc4cuda3std3__419piecewise_constructE
	.align		8
        /*0050*/ 	.dword	_ZN34_INTERNAL_176a90e9_4_k_cu_228a82dc4cuda3std3__48in_placeE
	.align		8
        /*0058*/ 	.dword	_ZN34_INTERNAL_176a90e9_4_k_cu_228a82dc4cuda3std3__420unreachable_sentinelE
	.align		8
        /*0060*/ 	.dword	_ZN34_INTERNAL_176a90e9_4_k_cu_228a82dc4cuda3std3__47nulloptE
	.align		8
        /*0068*/ 	.dword	_ZN34_INTERNAL_176a90e9_4_k_cu_228a82dc4cuda3std3__48unexpectE
	.align		8
        /*0070*/ 	.dword	_ZN34_INTERNAL_176a90e9_4_k_cu_228a82dc4cuda3std6ranges3__45__cpo4swapE
	.align		8
        /*0078*/ 	.dword	_ZN34_INTERNAL_176a90e9_4_k_cu_228a82dc4cuda3std6ranges3__45__cpo9iter_moveE
	.align		8
        /*0080*/ 	.dword	_ZN34_INTERNAL_176a90e9_4_k_cu_228a82dc4cuda3std6ranges3__45__cpo5beginE
	.align		8
        /*0088*/ 	.dword	_ZN34_INTERNAL_176a90e9_4_k_cu_228a82dc4cuda3std6ranges3__45__cpo3endE
	.align		8
        /*0090*/ 	.dword	_ZN34_INTERNAL_176a90e9_4_k_cu_228a82dc4cuda3std6ranges3__45__cpo6cbeginE
	.align		8
        /*0098*/ 	.dword	_ZN34_INTERNAL_176a90e9_4_k_cu_228a82dc4cuda3std6ranges3__45__cpo4cendE
	.align		8
        /*00a0*/ 	.dword	_ZN34_INTERNAL_176a90e9_4_k_cu_228a82dc4cuda3std6ranges3__45__cpo7advanceE
	.align		8
        /*00a8*/ 	.dword	_ZN34_INTERNAL_176a90e9_4_k_cu_228a82dc4cuda3std6ranges3__45__cpo9iter_swapE
	.align		8
        /*00b0*/ 	.dword	_ZN34_INTERNAL_176a90e9_4_k_cu_228a82dc4cuda3std6ranges3__45__cpo4nextE
	.align		8
        /*00b8*/ 	.dword	_ZN34_INTERNAL_176a90e9_4_k_cu_228a82dc4cuda3std6ranges3__45__cpo4prevE
	.align		8
        /*00c0*/ 	.dword	_ZN34_INTERNAL_176a90e9_4_k_cu_228a82dc4cuda3std6ranges3__45__cpo4dataE
	.align		8
        /*00c8*/ 	.dword	_ZN34_INTERNAL_176a90e9_4_k_cu_228a82dc4cuda3std6ranges3__45__cpo5cdataE
	.align		8
        /*00d0*/ 	.dword	_ZN34_INTERNAL_176a90e9_4_k_cu_228a82dc4cuda3std6ranges3__45__cpo4sizeE
	.align		8
        /*00d8*/ 	.dword	_ZN34_INTERNAL_176a90e9_4_k_cu_228a82dc4cuda3std6ranges3__45__cpo5ssizeE
	.align		8
        /*00e0*/ 	.dword	_ZN34_INTERNAL_176a90e9_4_k_cu_228a82dc4cuda3std6ranges3__45__cpo8distanceE
	.align		8
        /*00e8*/ 	.dword	_ZN34_INTERNAL_176a90e9_4_k_cu_228a82dc6thrust24THRUST_300001_SM_1000_NS8cuda_cub3parE
	.align		8
        /*00f0*/ 	.dword	_ZN34_INTERNAL_176a90e9_4_k_cu_228a82dc6thrust24THRUST_300001_SM_1000_NS8cuda_cub10par_nosyncE
	.align		8
        /*00f8*/ 	.dword	_ZN34_INTERNAL_176a90e9_4_k_cu_228a82dc6thrust24THRUST_300001_SM_1000_NS6system6detail10sequential3seqE
	.align		8
        /*0100*/ 	.dword	_ZN34_INTERNAL_176a90e9_4_k_cu_228a82dc6thrust24THRUST_300001_SM_1000_NS12placeholders2_1E
	.align		8
        /*0108*/ 	.dword	_ZN34_INTERNAL_176a90e9_4_k_cu_228a82dc6thrust24THRUST_300001_SM_1000_NS12placeholders2_2E
	.align		8
        /*0110*/ 	.dword	_ZN34_INTERNAL_176a90e9_4_k_cu_228a82dc6thrust24THRUST_300001_SM_1000_NS12placeholders2_3E
	.align		8
        /*0118*/ 	.dword	_ZN34_INTERNAL_176a90e9_4_k_cu_228a82dc6thrust24THRUST_300001_SM_1000_NS12placeholders2_4E
	.align		8
        /*0120*/ 	.dword	_ZN34_INTERNAL_176a90e9_4_k_cu_228a82dc6thrust24THRUST_300001_SM_1000_NS12placeholders2_5E
	.align		8
        /*0128*/ 	.dword	_ZN34_INTERNAL_176a90e9_4_k_cu_228a82dc6thrust24THRUST_300001_SM_1000_NS12placeholders2_6E
	.align		8
        /*0130*/ 	.dword	_ZN34_INTERNAL_176a90e9_4_k_cu_228a82dc6thrust24THRUST_300001_SM_1000_NS12placeholders2_7E
	.align		8
        /*0138*/ 	.dword	_ZN34_INTERNAL_176a90e9_4_k_cu_228a82dc6thrust24THRUST_300001_SM_1000_NS12placeholders2_8E
	.align		8
        /*0140*/ 	.dword	_ZN34_INTERNAL_176a90e9_4_k_cu_228a82dc6thrust24THRUST_300001_SM_1000_NS12placeholders2_9E
	.align		8
        /*0148*/ 	.dword	_ZN34_INTERNAL_176a90e9_4_k_cu_228a82dc6thrust24THRUST_300001_SM_1000_NS12placeholders3_10E
	.align		8
        /*0150*/ 	.dword	_ZN34_INTERNAL_176a90e9_4_k_cu_228a82dc6thrust24THRUST_300001_SM_1000_NS3seqE


//--------------------- .text._ZN3cub18CUB_300001_SM_10006detail11EmptyKernelIvEEvv --------------------------
	.section	.text._ZN3cub18CUB_300001_SM_10006detail11EmptyKernelIvEEvv,"ax",@progbits
	.align	128
        .global         _ZN3cub18CUB_300001_SM_10006detail11EmptyKernelIvEEvv
        .type           _ZN3cub18CUB_300001_SM_10006detail11EmptyKernelIvEEvv,@function
        .size           _ZN3cub18CUB_300001_SM_10006detail11EmptyKernelIvEEvv,(.L_x_6 - _ZN3cub18CUB_300001_SM_10006detail11EmptyKernelIvEEvv)
        .other          _ZN3cub18CUB_300001_SM_10006detail11EmptyKernelIvEEvv,@"STO_CUDA_ENTRY STV_DEFAULT"
_ZN3cub18CUB_300001_SM_10006detail11EmptyKernelIvEEvv:
.text._ZN3cub18CUB_300001_SM_10006detail11EmptyKernelIvEEvv:
[----:B------:R-:W-:Y:S01]  /*0000*/  LDC R1, c[0x0][0x37c] ;  /* 0x0000df00ff017b82 */ /* 0x000fe20000000800 */
[----:B------:R-:W-:Y:S05]  /*0010*/  EXIT ;  /* 0x000000000000794d */ /* 0x000fea0003800000 */
.L_x_0:
[----:B------:R-:W-:-:S00]  /*0020*/  BRA `(.L_x_0) ;  /* 0xfffffffc00fc7947 */ /* 0x000fc0000383ffff */
[----:B------:R-:W-:-:S00]  /*0030*/  NOP ;  /* 0x0000000000007918 */ /* 0x000fc00000000000 */
        /* <DEDUP_REMOVED lines=12> */
.L_x_6:


//--------------------- .text._Z23one_hop_subgraph_kerneliPiiiS_S_ --------------------------
	.section	.text._Z23one_hop_subgraph_kerneliPiiiS_S_,"ax",@progbits
	.align	128
        .global         _Z23one_hop_subgraph_kerneliPiiiS_S_
        .type           _Z23one_hop_subgraph_kerneliPiiiS_S_,@function
        .size           _Z23one_hop_subgraph_kerneliPiiiS_S_,(.L_x_7 - _Z23one_hop_subgraph_kerneliPiiiS_S_)
        .other          _Z23one_hop_subgraph_kerneliPiiiS_S_,@"STO_CUDA_ENTRY STV_DEFAULT"
_Z23one_hop_subgraph_kerneliPiiiS_S_:
.text._Z23one_hop_subgraph_kerneliPiiiS_S_:
[----:B------:R-:W-:Y:S01]  /*0000*/  LDC R1, c[0x0][0x37c] ;  /* 0x0000df00ff017b82 */ /* 0x000fe20000000800 */
[----:B------:R-:W0:Y:S01]  /*0010*/  S2R R7, SR_CTAID.X ;  /* 0x0000000000077919 */ /* 0x000e220000002500 */
[----:B------:R-:W0:Y:S01]  /*0020*/  LDCU UR4, c[0x0][0x360] ;  /* 0x00006c00ff0477ac */ /* 0x000e220008000800 */
[----:B------:R-:W0:Y:S01]  /*0030*/  S2R R0, SR_TID.X ;  /* 0x0000000000007919 */ /* 0x000e220000002100 */
[----:B------:R-:W1:Y:S01]  /*0040*/  LDCU UR5, c[0x0][0x390] ;  /* 0x00007200ff0577ac */ /* 0x000e620008000800 */
[----:B0-----:R-:W-:-:S05]  /*0050*/  IMAD R7, R7, UR4, R0 ;  /* 0x0000000407077c24 */ /* 0x001fca000f8e0200 */
[----:B-1----:R-:W-:-:S13]  /*0060*/  ISETP.GE.AND P0, PT, R7, UR5, PT ;  /* 0x0000000507007c0c */ /* 0x002fda000bf06270 */
[----:B------:R-:W-:Y:S05]  /*0070*/  @P0 EXIT ;  /* 0x000000000000094d */ /* 0x000fea0003800000 */
[----:B------:R-:W0:Y:S01]  /*0080*/  LDC.64 R4, c[0x0][0x398] ;  /* 0x0000e600ff047b82 */ /* 0x000e220000000a00 */
[----:B------:R-:W1:Y:S01]  /*0090*/  LDCU.64 UR6, c[0x0][0x358] ;  /* 0x00006b00ff0677ac */ /* 0x000e620008000a00 */
[----:B------:R-:W-:-:S06]  /*00a0*/  IMAD R9, R7, 0x32, RZ ;  /* 0x0000003207097824 */ /* 0x000fcc00078e02ff */
[----:B------:R-:W2:Y:S08]  /*00b0*/  LDC.64 R2, c[0x0][0x3a0] ;  /* 0x0000e800ff027b82 */ /* 0x000eb00000000a00 */
[----:B------:R-:W3:Y:S01]  /*00c0*/  LDC R6, c[0x0][0x394] ;  /* 0x0000e500ff067b82 */ /* 0x000ee20000000800 */
[----:B0-----:R-:W-:-:S05]  /*00d0*/  IMAD.WIDE R4, R9, 0x4, R4 ;  /* 0x0000000409047825 */ /* 0x001fca00078e0204 */
[----:B-1----:R0:W-:Y:S01]  /*00e0*/  STG.E desc[UR6][R4.64], R7 ;  /* 0x0000000704007986 */ /* 0x0021e2000c101906 */
[----:B--2---:R-:W-:-:S05]  /*00f0*/  IMAD.WIDE R2, R7, 0x4, R2 ;  /* 0x0000000407027825 */ /* 0x004fca00078e0202 */
[----:B------:R-:W2:Y:S01]  /*0100*/  LDG.E R0, desc[UR6][R2.64] ;  /* 0x0000000602007981 */ /* 0x000ea2000c1e1900 */
[----:B---3--:R-:W-:Y:S01]  /*0110*/  ISETP.GE.AND P0, PT, R6, 0x1, PT ;  /* 0x000000010600780c */ /* 0x008fe20003f06270 */
[----:B--2---:R-:W-:-:S05]  /*0120*/  VIADD R9, R0, 0x1 ;  /* 0x0000000100097836 */ /* 0x004fca0000000000 */
[----:B------:R0:W-:Y:S07]  /*0130*/  STG.E desc[UR6][R2.64], R9 ;  /* 0x0000000902007986 */ /* 0x0001ee000c101906 */
[----:B------:R-:W-:Y:S05]  /*0140*/  @!P0 EXIT ;  /* 0x000000000000894d */ /* 0x000fea0003800000 */
[C---:B------:R-:W-:Y:S01]  /*0150*/  ISETP.GE.U32.AND P1, PT, R6.reuse, 0x8, PT ;  /* 0x000000080600780c */ /* 0x040fe20003f26070 */
[----:B------:R-:W-:Y:S01]  /*0160*/  HFMA2 R0, -RZ, RZ, 0, 0 ;  /* 0x00000000ff007431 */ /* 0x000fe200000001ff */
[----:B------:R-:W-:Y:S01]  /*0170*/  LOP3.LUT R16, R6, 0x7, RZ, 0xc0, !PT ;  /* 0x0000000706107812 */ /* 0x000fe200078ec0ff */
[----:B0-----:R-:W-:-:S03]  /*0180*/  IMAD.MOV.U32 R9, RZ, RZ, 0x1 ;  /* 0x00000001ff097424 */ /* 0x001fc600078e00ff */
[----:B------:R-:W-:-:S07]  /*0190*/  ISETP.NE.AND P0, PT, R16, RZ, PT ;  /* 0x000000ff1000720c */ /* 0x000fce0003f05270 */
[----:B------:R-:W-:Y:S06]  /*01a0*/  @!P1 BRA `(.L_x_1) ;  /* 0x0000000400549947 */ /* 0x000fec0003800000 */
[----:B------:R-:W0:Y:S01]  /*01b0*/  LDCU.64 UR4, c[0x0][0x388] ;  /* 0x00007100ff0477ac */ /* 0x000e220008000a00 */
[----:B------:R-:W-:Y:S01]  /*01c0*/  LOP3.LUT R0, R6, 0x7ffffff8, RZ, 0xc0, !PT ;  /* 0x7ffffff806007812 */ /* 0x000fe200078ec0ff */
[----:B------:R-:W-:-:S04]  /*01d0*/  IMAD.MOV.U32 R9, RZ, RZ, 0x1 ;  /* 0x00000001ff097424 */ /* 0x000fc800078e00ff */
[----:B------:R-:W-:Y:S01]  /*01e0*/  IMAD.MOV R6, RZ, RZ, -R0 ;  /* 0x000000ffff067224 */ /* 0x000fe200078e0a00 */
[----:B0-----:R-:W-:-:S04]  /*01f0*/  UIADD3 UR4, UP0, UPT, UR4, 0x20, URZ ;  /* 0x0000002004047890 */ /* 0x001fc8000ff1e0ff */
[----:B------:R-:W-:Y:S02]  /*0200*/  UIADD3.X UR5, UPT, UPT, URZ, UR5, URZ, UP0, !UPT ;  /* 0x00000005ff057290 */ /* 0x000fe400087fe4ff */
[----:B------:R-:W-:-:S04]  /*0210*/  MOV R10, UR4 ;  /* 0x00000004000a7c02 */ /* 0x000fc80008000f00 */
[----:B------:R-:W-:-:S07]  /*0220*/  IMAD.U32 R11, RZ, RZ, UR5 ;  /* 0x00000005ff0b7e24 */ /* 0x000fce000f8e00ff */
.L_x_2:
[----:B------:R-:W2:Y:S02]  /*0230*/  LDG.E R8, desc[UR6][R10.64+-0x20] ;  /* 0xffffe0060a087981 */ /* 0x000ea4000c1e1900 */
[----:B--2---:R-:W-:-:S13]  /*0240*/  ISETP.NE.AND P1, PT, R7, R8, PT ;  /* 0x000000080700720c */ /* 0x004fda0003f25270 */
[----:B------:R-:W2:Y:S01]  /*0250*/  @!P1 LDG.E R17, desc[UR6][R10.64+-0x1c] ;  /* 0xffffe4060a119981 */ /* 0x000ea2000c1e1900 */
[----:B-1----:R-:W-:-:S05]  /*0260*/  @!P1 IMAD.WIDE R12, R9, 0x4, R4 ;  /* 0x00000004090c9825 */ /* 0x002fca00078e0204 */
[----:B--2---:R0:W-:Y:S04]  /*0270*/  @!P1 STG.E desc[UR6][R12.64], R17 ;  /* 0x000000110c009986 */ /* 0x0041e8000c101906 */
[----:B------:R-:W2:Y:S02]  /*0280*/  @!P1 LDG.E R8, desc[UR6][R2.64] ;  /* 0x0000000602089981 */ /* 0x000ea4000c1e1900 */
[----:B--2---:R-:W-:-:S05]  /*0290*/  @!P1 VIADD R19, R8, 0x1 ;  /* 0x0000000108139836 */ /* 0x004fca0000000000 */
[----:B------:R1:W-:Y:S04]  /*02a0*/  @!P1 STG.E desc[UR6][R2.64], R19 ;  /* 0x0000001302009986 */ /* 0x0003e8000c101906 */
[----:B------:R-:W2:Y:S02]  /*02b0*/  LDG.E R8, desc[UR6][R10.64+-0x18] ;  /* 0xffffe8060a087981 */ /* 0x000ea4000c1e1900 */
[----:B--2---:R-:W-:-:S13]  /*02c0*/  ISETP.NE.AND P2, PT, R7, R8, PT ;  /* 0x000000080700720c */ /* 0x004fda0003f45270 */
[----:B------:R-:W2:Y:S01]  /*02d0*/  @!P2 LDG.E R21, desc[UR6][R10.64+-0x14] ;  /* 0xffffec060a15a981 */ /* 0x000ea2000c1e1900 */
[----:B------:R-:W-:-:S05]  /*02e0*/  @!P1 IADD3 R9, PT, PT, R9, 0x1, RZ ;  /* 0x0000000109099810 */ /* 0x000fca0007ffe0ff */
[----:B------:R-:W-:-:S05]  /*02f0*/  @!P2 IMAD.WIDE R14, R9, 0x4, R4 ;  /* 0x00000004090ea825 */ /* 0x000fca00078e0204 */
[----:B--2---:R2:W-:Y:S04]  /*0300*/  @!P2 STG.E desc[UR6][R14.64], R21 ;  /* 0x000000150e00a986 */ /* 0x0045e8000c101906 */
[----:B------:R-:W0:Y:S02]  /*0310*/  @!P2 LDG.E R8, desc[UR6][R2.64] ;  /* 0x000000060208a981 */ /* 0x000e24000c1e1900 */
[----:B0-----:R-:W-:-:S05]  /*0320*/  @!P2 VIADD R17, R8, 0x1 ;  /* 0x000000010811a836 */ /* 0x001fca0000000000 */
[----:B------:R0:W-:Y:S04]  /*0330*/  @!P2 STG.E desc[UR6][R2.64], R17 ;  /* 0x000000110200a986 */ /* 0x0001e8000c101906 */
[----:B------:R-:W3:Y:S02]  /*0340*/  LDG.E R8, desc[UR6][R10.64+-0x10] ;  /* 0xfffff0060a087981 */ /* 0x000ee4000c1e1900 */
[----:B---3--:R-:W-:-:S13]  /*0350*/  ISETP.NE.AND P1, PT, R7, R8, PT ;  /* 0x000000080700720c */ /* 0x008fda0003f25270 */
[----:B-1----:R-:W3:Y:S01]  /*0360*/  @!P1 LDG.E R19, desc[UR6][R10.64+-0xc] ;  /* 0xfffff4060a139981 */ /* 0x002ee2000c1e1900 */
[----:B------:R-:W-:-:S04]  /*0370*/  @!P2 VIADD R9, R9, 0x1 ;  /* 0x000000010909a836 */ /* 0x000fc80000000000 */
[----:B------:R-:W-:-:S05]  /*0380*/  @!P1 IMAD.WIDE R12, R9, 0x4, R4 ;  /* 0x00000004090c9825 */ /* 0x000fca00078e0204 */
[----:B---3--:R1:W-:Y:S04]  /*0390*/  @!P1 STG.E desc[UR6][R12.64], R19 ;  /* 0x000000130c009986 */ /* 0x0083e8000c101906 */
[----:B------:R-:W2:Y:S02]  /*03a0*/  @!P1 LDG.E R8, desc[UR6][R2.64] ;  /* 0x0000000602089981 */ /* 0x000ea4000c1e1900 */
[----:B--2---:R-:W-:-:S05]  /*03b0*/  @!P1 IADD3 R21, PT, PT, R8, 0x1, RZ ;  /* 0x0000000108159810 */ /* 0x004fca0007ffe0ff */
[----:B------:R2:W-:Y:S04]  /*03c0*/  @!P1 STG.E desc[UR6][R2.64], R21 ;  /* 0x0000001502009986 */ /* 0x0005e8000c101906 */
[----:B------:R-:W3:Y:S02]  /*03d0*/  LDG.E R8, desc[UR6][R10.64+-0x8] ;  /* 0xfffff8060a087981 */ /* 0x000ee4000c1e1900 */
[----:B---3--:R-:W-:-:S13]  /*03e0*/  ISETP.NE.AND P2, PT, R7, R8, PT ;  /* 0x000000080700720c */ /* 0x008fda0003f45270 */
[----:B0-----:R-:W3:Y:S01]  /*03f0*/  @!P2 LDG.E R17, desc[UR6][R10.64+-0x4] ;  /* 0xfffffc060a11a981 */ /* 0x001ee2000c1e1900 */
[----:B------:R-:W-:-:S04]  /*0400*/  @!P1 VIADD R9, R9, 0x1 ;  /* 0x0000000109099836 */ /* 0x000fc80000000000 */
[----:B------:R-:W-:-:S05]  /*0410*/  @!P2 IMAD.WIDE R14, R9, 0x4, R4 ;  /* 0x00000004090ea825 */ /* 0x000fca00078e0204 */
[----:B---3--:R0:W-:Y:S04]  /*0420*/  @!P2 STG.E desc[UR6][R14.64], R17 ;  /* 0x000000110e00a986 */ /* 0x0081e8000c101906 */
[----:B------:R-:W1:Y:S02]  /*0430*/  @!P2 LDG.E R8, desc[UR6][R2.64] ;  /* 0x000000060208a981 */ /* 0x000e64000c1e1900 */
[----:B-1----:R-:W-:-:S05]  /*0440*/  @!P2 VIADD R19, R8, 0x1 ;  /* 0x000000010813a836 */ /* 0x002fca0000000000 */
[----:B------:R1:W-:Y:S04]  /*0450*/  @!P2 STG.E desc[UR6][R2.64], R19 ;  /* 0x000000130200a986 */ /* 0x0003e8000c101906 */
[----:B------:R-:W3:Y:S02]  /*0460*/  LDG.E R8, desc[UR6][R10.64] ;  /* 0x000000060a087981 */ /* 0x000ee4000c1e1900 */
[----:B---3--:R-:W-:-:S13]  /*0470*/  ISETP.NE.AND P1, PT, R7, R8, PT ;  /* 0x000000080700720c */ /* 0x008fda0003f25270 */
[----:B--2---:R-:W2:Y:S01]  /*0480*/  @!P1 LDG.E R21, desc[UR6][R10.64+0x4] ;  /* 0x000004060a159981 */ /* 0x004ea2000c1e1900 */
        /* <DEDUP_REMOVED lines=30> */
[----:B------:R-:W0:Y:S01]  /*0670*/  @!P1 LDG.E R8, desc[UR6][R2.64] ;  /* 0x0000000602089981 */ /* 0x000e22000c1e1900 */
[----:B------:R-:W-:Y:S02]  /*0680*/  IADD3 R6, PT, PT, R6, 0x8, RZ ;  /* 0x0000000806067810 */ /* 0x000fe40007ffe0ff */
[----:B------:R-:W-:Y:S02]  /*0690*/  IADD3 R10, P2, PT, R10, 0x40, RZ ;  /* 0x000000400a0a7810 */ /* 0x000fe40007f5e0ff */
[----:B------:R-:W-:Y:S02]  /*06a0*/  ISETP.NE.AND P3, PT, R6, RZ, PT ;  /* 0x000000ff0600720c */ /* 0x000fe40003f65270 */
[----:B------:R-:W-:Y:S01]  /*06b0*/  @!P1 IADD3 R9, PT, PT, R9, 0x1, RZ ;  /* 0x0000000109099810 */ /* 0x000fe20007ffe0ff */
[----:B------:R-:W-:-:S02]  /*06c0*/  IMAD.X R11, RZ, RZ, R11, P2 ;  /* 0x000000ffff0b7224 */ /* 0x000fc400010e060b */
[----:B0-----:R-:W-:-:S05]  /*06d0*/  @!P1 VIADD R13, R8, 0x1 ;  /* 0x00000001080d9836 */ /* 0x001fca0000000000 */
[----:B------:R1:W-:Y:S03]  /*06e0*/  @!P1 STG.E desc[UR6][R2.64], R13 ;  /* 0x0000000d02009986 */ /* 0x0003e6000c101906 */
[----:B------:R-:W-:Y:S05]  /*06f0*/  @P3 BRA `(.L_x_2) ;  /* 0xfffffff800cc3947 */ /* 0x000fea000383ffff */
.L_x_1:
[----:B------:R-:W-:Y:S05]  /*0700*/  @!P0 EXIT ;  /* 0x000000000000894d */ /* 0x000fea0003800000 */
[----:B------:R-:W0:Y:S01]  /*0710*/  LDC R6, c[0x0][0x394] ;  /* 0x0000e500ff067b82 */ /* 0x000e220000000800 */
[----:B------:R-:W-:Y:S02]  /*0720*/  ISETP.GE.U32.AND P1, PT, R16, 0x4, PT ;  /* 0x000000041000780c */ /* 0x000fe40003f26070 */
[----:B0-----:R-:W-:-:S04]  /*0730*/  LOP3.LUT R12, R6, 0x3, RZ, 0xc0, !PT ;  /* 0x00000003060c7812 */ /* 0x001fc800078ec0ff */
[----:B------:R-:W-:-:S07]  /*0740*/  ISETP.NE.AND P0, PT, R12, RZ, PT ;  /* 0x000000ff0c00720c */ /* 0x000fce0003f05270 */
[----:B------:R-:W-:Y:S06]  /*0750*/  @!P1 BRA `(.L_x_3) ;  /* 0x0000000000a09947 */ /* 0x000fec0003800000 */
[----:B------:R-:W0:Y:S01]  /*0760*/  LDC.64 R10, c[0x0][0x388] ;  /* 0x0000e200ff0a7b82 */ /* 0x000e220000000a00 */
[----:B-1----:R-:W-:-:S04]  /*0770*/  IMAD.SHL.U32 R13, R0, 0x2, RZ ;  /* 0x00000002000d7824 */ /* 0x002fc800078e00ff */
[----:B0-----:R-:W-:-:S05]  /*0780*/  IMAD.WIDE.U32 R10, R13, 0x4, R10 ;  /* 0x000000040d0a7825 */ /* 0x001fca00078e000a */
[----:B------:R-:W2:Y:S02]  /*0790*/  LDG.E R8, desc[UR6][R10.64] ;  /* 0x000000060a087981 */ /* 0x000ea4000c1e1900 */
[----:B--2---:R-:W-:-:S13]  /*07a0*/  ISETP.NE.AND P1, PT, R7, R8, PT ;  /* 0x000000080700720c */ /* 0x004fda0003f25270 */
[----:B------:R-:W2:Y:S01]  /*07b0*/  @!P1 LDG.E R19, desc[UR6][R10.64+0x4] ;  /* 0x000004060a139981 */ /* 0x000ea2000c1e1900 */
[----:B------:R-:W-:-:S05]  /*07c0*/  @!P1 IMAD.WIDE R14, R9, 0x4, R4 ;  /* 0x00000004090e9825 */ /* 0x000fca00078e0204 */
[----:B--2---:R0:W-:Y:S04]  /*07d0*/  @!P1 STG.E desc[UR6][R14.64], R19 ;  /* 0x000000130e009986 */ /* 0x0041e8000c101906 */
[----:B------:R-:W2:Y:S02]  /*07e0*/  @!P1 LDG.E R8, desc[UR6][R2.64] ;  /* 0x0000000602089981 */ /* 0x000ea4000c1e1900 */
[----:B--2---:R-:W-:-:S05]  /*07f0*/  @!P1 IADD3 R21, PT, PT, R8, 0x1, RZ ;  /* 0x0000000108159810 */ /* 0x004fca0007ffe0ff */
[----:B------:R1:W-:Y:S04]  /*0800*/  @!P1 STG.E desc[UR6][R2.64], R21 ;  /* 0x0000001502009986 */ /* 0x0003e8000c101906 */
[----:B------:R-:W2:Y:S02]  /*0810*/  LDG.E R8, desc[UR6][R10.64+0x8] ;  /* 0x000008060a087981 */ /* 0x000ea4000c1e1900 */
[----:B--2---:R-:W-:-:S13]  /*0820*/  ISETP.NE.AND P2, PT, R7, R8, PT ;  /* 0x000000080700720c */ /* 0x004fda0003f45270 */
[----:B------:R-:W2:Y:S01]  /*0830*/  @!P2 LDG.E R23, desc[UR6][R10.64+0xc] ;  /* 0x00000c060a17a981 */ /* 0x000ea2000c1e1900 */
[----:B------:R-:W-:-:S04]  /*0840*/  @!P1 VIADD R9, R9, 0x1 ;  /* 0x0000000109099836 */ /* 0x000fc80000000000 */
[----:B------:R-:W-:-:S05]  /*0850*/  @!P2 IMAD.WIDE R16, R9, 0x4, R4 ;  /* 0x000000040910a825 */ /* 0x000fca00078e0204 */
[----:B--2---:R2:W-:Y:S04]  /*0860*/  @!P2 STG.E desc[UR6][R16.64], R23 ;  /* 0x000000171000a986 */ /* 0x0045e8000c101906 */
[----:B------:R-:W0:Y:S02]  /*0870*/  @!P2 LDG.E R8, desc[UR6][R2.64] ;  /* 0x000000060208a981 */ /* 0x000e24000c1e1900 */
[----:B0-----:R-:W-:-:S05]  /*0880*/  @!P2 IADD3 R19, PT, PT, R8, 0x1, RZ ;  /* 0x000000010813a810 */ /* 0x001fca0007ffe0ff */
        /* <DEDUP_REMOVED lines=16> */
[----:B------:R-:W1:Y:S01]  /*0990*/  @!P2 LDG.E R8, desc[UR6][R2.64] ;  /* 0x000000060208a981 */ /* 0x000e62000c1e1900 */
[----:B------:R-:W-:Y:S01]  /*09a0*/  IADD3 R0, PT, PT, R13, 0x4, -R0 ;  /* 0x000000040d007810 */ /* 0x000fe20007ffe800 */
[----:B------:R-:W-:Y:S01]  /*09b0*/  @!P2 VIADD R9, R9, 0x1 ;  /* 0x000000010909a836 */ /* 0x000fe20000000000 */
[----:B-1----:R-:W-:-:S05]  /*09c0*/  @!P2 IADD3 R15, PT, PT, R8, 0x1, RZ ;  /* 0x00000001080fa810 */ /* 0x002fca0007ffe0ff */
[----:B------:R2:W-:Y:S02]  /*09d0*/  @!P2 STG.E desc[UR6][R2.64], R15 ;  /* 0x0000000f0200a986 */ /* 0x0005e4000c101906 */
.L_x_3:
[----:B------:R-:W-:Y:S05]  /*09e0*/  @!P0 EXIT ;  /* 0x000000000000894d */ /* 0x000fea0003800000 */
[----:B------:R-:W-:Y:S02]  /*09f0*/  ISETP.NE.AND P0, PT, R12, 0x1, PT ;  /* 0x000000010c00780c */ /* 0x000fe40003f05270 */
[----:B------:R-:W-:-:S04]  /*0a00*/  LOP3.LUT R6, R6, 0x1, RZ, 0xc0, !PT ;  /* 0x0000000106067812 */ /* 0x000fc800078ec0ff */
[----:B------:R-:W-:-:S07]  /*0a10*/  ISETP.NE.U32.AND P2, PT, R6, 0x1, PT ;  /* 0x000000010600780c */ /* 0x000fce0003f45070 */
[----:B------:R-:W-:Y:S06]  /*0a20*/  @!P0 BRA `(.L_x_4) ;  /* 0x0000000000588947 */ /* 0x000fec0003800000 */
[----:B------:R-:W0:Y:S01]  /*0a30*/  LDC.64 R10, c[0x0][0x388] ;  /* 0x0000e200ff0a7b82 */ /* 0x000e220000000a00 */
[----:B--2---:R-:W-:-:S05]  /*0a40*/  SHF.L.U32 R23, R0, 0x1, RZ ;  /* 0x0000000100177819 */ /* 0x004fca00000006ff */
[----:B0-----:R-:W-:-:S05]  /*0a50*/  IMAD.WIDE.U32 R10, R23, 0x4, R10 ;  /* 0x00000004170a7825 */ /* 0x001fca00078e000a */
        /* <DEDUP_REMOVED lines=14> */
[----:B------:R-:W0:Y:S01]  /*0b40*/  @!P1 LDG.E R6, desc[UR6][R2.64] ;  /* 0x0000000602069981 */ /* 0x000e22000c1e1900 */
[----:B------:R-:W-:Y:S02]  /*0b50*/  IADD3 R0, PT, PT, R23, 0x2, -R0 ;  /* 0x0000000217007810 */ /* 0x000fe40007ffe800 */
[----:B------:R-:W-:Y:S01]  /*0b60*/  @!P1 IADD3 R9, PT, PT, R9, 0x1, RZ ;  /* 0x0000000109099810 */ /* 0x000fe20007ffe0ff */
[----:B0-----:R-:W-:-:S05]  /*0b70*/  @!P1 VIADD R13, R6, 0x1 ;  /* 0x00000001060d9836 */ /* 0x001fca0000000000 */
[----:B------:R3:W-:Y:S02]  /*0b80*/  @!P1 STG.E desc[UR6][R2.64], R13 ;  /* 0x0000000d02009986 */ /* 0x0007e4000c101906 */
.L_x_4:
[----:B------:R-:W-:Y:S05]  /*0b90*/  @P2 EXIT ;  /* 0x000000000000294d */ /* 0x000fea0003800000 */
[----:B------:R-:W0:Y:S01]  /*0ba0*/  LDC.64 R10, c[0x0][0x388] ;  /* 0x0000e200ff0a7b82 */ /* 0x000e220000000a00 */
[----:B-1-3--:R-:W-:-:S04]  /*0bb0*/  IMAD.SHL.U32 R13, R0, 0x2, RZ ;  /* 0x00000002000d7824 */ /* 0x00afc800078e00ff */
[----:B0-----:R-:W-:-:S05]  /*0bc0*/  IMAD.WIDE.U32 R10, R13, 0x4, R10 ;  /* 0x000000040d0a7825 */ /* 0x001fca00078e000a */
[----:B------:R-:W3:Y:S02]  /*0bd0*/  LDG.E R0, desc[UR6][R10.64] ;  /* 0x000000060a007981 */ /* 0x000ee4000c1e1900 */
[----:B---3--:R-:W-:-:S13]  /*0be0*/  ISETP.NE.AND P0, PT, R7, R0, PT ;  /* 0x000000000700720c */ /* 0x008fda0003f05270 */
[----:B------:R-:W-:Y:S05]  /*0bf0*/  @P0 EXIT ;  /* 0x000000000000094d */ /* 0x000fea0003800000 */
[----:B------:R-:W3:Y:S01]  /*0c00*/  LDG.E R11, desc[UR6][R10.64+0x4] ;  /* 0x000004060a0b7981 */ /* 0x000ee2000c1e1900 */
[----:B------:R-:W-:-:S05]  /*0c10*/  IMAD.WIDE R4, R9, 0x4, R4 ;  /* 0x0000000409047825 */ /* 0x000fca00078e0204 */
[----:B---3--:R-:W-:Y:S04]  /*0c20*/  STG.E desc[UR6][R4.64], R11 ;  /* 0x0000000b04007986 */ /* 0x008fe8000c101906 */
[----:B------:R-:W3:Y:S02]  /*0c30*/  LDG.E R0, desc[UR6][R2.64] ;  /* 0x0000000602007981 */ /* 0x000ee4000c1e1900 */
[----:B---3--:R-:W-:-:S05]  /*0c40*/  IADD3 R7, PT, PT, R0, 0x1, RZ ;  /* 0x0000000100077810 */ /* 0x008fca0007ffe0ff */
[----:B------:R-:W-:Y:S01]  /*0c50*/  STG.E desc[UR6][R2.64], R7 ;  /* 0x0000000702007986 */ /* 0x000fe2000c101906 */
[----:B------:R-:W-:Y:S05]  /*0c60*/  EXIT ;  /* 0x000000000000794d */ /* 0x000fea0003800000 */
.L_x_5:
        /* <DEDUP_REMOVED lines=9> */
.L_x_7:


//--------------------- .nv.shared.reserved.0     --------------------------
	.section	.nv.shared.reserved.0,"aw",@nobits
	.weak		__nv_reservedSMEM_offset_0_alias
	.size		__nv_reservedSMEM_offset_0_alias, 0, 64
	.other		__nv_reservedSMEM_offset_0_alias,@"STO_CUDA_RESERVED_SHARED STV_DEFAULT"
__nv_reservedSMEM_offset_0_alias:
	.zero		0
	.zero		64


//--------------------- .nv.global                --------------------------
	.section	.nv.global,"aw",@nobits
.nv.global:
	.type		_ZN34_INTERNAL_176a90e9_4_k_cu_228a82dc6thrust24THRUST_300001_SM_1000_NS3seqE,@object
	.size		_ZN34_INTERNAL_176a90e9_4_k_cu_228a82dc6thrust24THRUST_300001_SM_1000_NS3seqE,(_ZN34_INTERNAL_176a90e9_4_k_cu_228a82dc4cuda3std3__48in_placeE - _ZN34_INTERNAL_176a90e9_4_k_cu_228a82dc6thrust24THRUST_300001_SM_1000_NS3seqE)
_ZN34_INTERNAL_176a90e9_4_k_cu_228a82dc6thrust24THRUST_300001_SM_1000_NS3seqE:
	.zero		1
	.type		_ZN34_INTERNAL_176a90e9_4_k_cu_228a82dc4cuda3std3__48in_placeE,@object
	.size		_ZN34_INTERNAL_176a90e9_4_k_cu_228a82dc4cuda3std3__48in_placeE,(_ZN34_INTERNAL_176a90e9_4_k_cu_228a82dc4cuda3std6ranges3__45__cpo4sizeE - _ZN34_INTERNAL_176a90e9_4_k_cu_228a82dc4cuda3std3__48in_placeE)
_ZN34_INTERNAL_176a90e9_4_k_cu_228a82dc4cuda3std3__48in_placeE:
	.zero		1
	.type		_ZN34_INTERNAL_176a90e9_4_k_cu_228a82dc4cuda3std6ranges3__45__cpo4sizeE,@object
	.size		_ZN34_INTERNAL_176a90e9_4_k_cu_228a82dc4cuda3std6ranges3__45__cpo4sizeE,(_ZN34_INTERNAL_176a90e9_4_k_cu_228a82dc6thrust24THRUST_300001_SM_1000_NS12placeholders2_3E - _ZN34_INTERNAL_176a90e9_4_k_cu_228a82dc4cuda3std6ranges3__45__cpo4sizeE)
_ZN34_INTERNAL_176a90e9_4_k_cu_228a82dc4cuda3std6ranges3__45__cpo4sizeE:
	.zero		1
	.type		_ZN34_INTERNAL_176a90e9_4_k_cu_228a82dc6thrust24THRUST_300001_SM_1000_NS12placeholders2_3E,@object
	.size		_ZN34_INTERNAL_176a90e9_4_k_cu_228a82dc6thrust24THRUST_300001_SM_1000_NS12placeholders2_3E,(_ZN34_INTERNAL_176a90e9_4_k_cu_228a82dc4cuda3std3__45__cpo6cbeginE - _ZN34_INTERNAL_176a90e9_4_k_cu_228a82dc6thrust24THRUST_300001_SM_1000_NS12placeholders2_3E)
_ZN34_INTERNAL_176a90e9_4_k_cu_228a82dc6thrust24THRUST_300001_SM_1000_NS12placeholders2_3E:
	.zero		1
	.type		_ZN34_INTERNAL_176a90e9_4_k_cu_228a82dc4cuda3std3__45__cpo6cbeginE,@object
	.size		_ZN34_INTERNAL_176a90e9_4_k_cu_228a82dc4cuda3std3__45__cpo6cbeginE,(_ZN34_INTERNAL_176a90e9_4_k_cu_228a82dc4cuda3std6ranges3__45__cpo6cbeginE - _ZN34_INTERNAL_176a90e9_4_k_cu_228a82dc4cuda3std3__45__cpo6cbeginE)
_ZN34_INTERNAL_176a90e9_4_k_cu_228a82dc4cuda3std3__45__cpo6cbeginE:
	.zero		1
	.type		_ZN34_INTERNAL_176a90e9_4_k_cu_228a82dc4cuda3std6ranges3__45__cpo6cbeginE,@object
	.size		_ZN34_INTERNAL_176a90e9_4_k_cu_228a82dc4cuda3std6ranges3__45__cpo6cbeginE,(_ZN34_INTERNAL_176a90e9_4_k_cu_228a82dc6thrust24THRUST_300001_SM_1000_NS12placeholders2_7E - _ZN34_INTERNAL_176a90e9_4_k_cu_228a82dc4cuda3std6ranges3__45__cpo6cbeginE)
_ZN34_INTERNAL_176a90e9_4_k_cu_228a82dc4cuda3std6ranges3__45__cpo6cbeginE:
	.zero		1
	.type		_ZN34_INTERNAL_176a90e9_4_k_cu_228a82dc6thrust24THRUST_300001_SM_1000_NS12placeholders2_7E,@object
	.size		_ZN34_INTERNAL_176a90e9_4_k_cu_228a82dc6thrust24THRUST_300001_SM_1000_NS12placeholders2_7E,(_ZN34_INTERNAL_176a90e9_4_k_cu_228a82dc4cuda3std3__45__cpo7crbeginE - _ZN34_INTERNAL_176a90e9_4_k_cu_228a82dc6thrust24THRUST_300001_SM_1000_NS12placeholders2_7E)
_ZN34_INTERNAL_176a90e9_4_k_cu_228a82dc6thrust24THRUST_300001_SM_1000_NS12placeholders2_7E:
	.zero		1
	.type		_ZN34_INTERNAL_176a90e9_4_k_cu_228a82dc4cuda3std3__45__cpo7crbeginE,@object
	.size		_ZN34_INTERNAL_176a90e9_4_k_cu_228a82dc4cuda3std3__45__cpo7crbeginE,(_ZN34_INTERNAL_176a90e9_4_k_cu_228a82dc4cuda3std6ranges3__45__cpo4nextE - _ZN34_INTERNAL_176a90e9_4_k_cu_228a82dc4cuda3std3__45__cpo7crbeginE)
_ZN34_INTERNAL_176a90e9_4_k_cu_228a82dc4cuda3std3__45__cpo7crbeginE:
	.zero		1
	.type		_ZN34_INTERNAL_176a90e9_4_k_cu_228a82dc4cuda3std6ranges3__45__cpo4nextE,@object
	.size		_ZN34_INTERNAL_176a90e9_4_k_cu_228a82dc4cuda3std6ranges3__45__cpo4nextE,(_ZN34_INTERNAL_176a90e9_4_k_cu_228a82dc4cuda3std6ranges3__45__cpo4swapE - _ZN34_INTERNAL_176a90e9_4_k_cu_228a82dc4cuda3std6ranges3__45__cpo4nextE)
_ZN34_INTERNAL_176a90e9_4_k_cu_228a82dc4cuda3std6ranges3__45__cpo4nextE:
	.zero		1
	.type		_ZN34_INTERNAL_176a90e9_4_k_cu_228a82dc4cuda3std6ranges3__45__cpo4swapE,@object
	.size		_ZN34_INTERNAL_176a90e9_4_k_cu_228a82dc4cuda3std6ranges3__45__cpo4swapE,(_ZN34_INTERNAL_176a90e9_4_k_cu_228a82dc6thrust24THRUST_300001_SM_1000_NS8cuda_cub10par_nosyncE - _ZN34_INTERNAL_176a90e9_4_k_cu_228a82dc4cuda3std6ranges3__45__cpo4swapE)
_ZN34_INTERNAL_176a90e9_4_k_cu_228a82dc4cuda3std6ranges3__45__cpo4swapE:
	.zero		1
	.type		_ZN34_INTERNAL_176a90e9_4_k_cu_228a82dc6thrust24THRUST_300001_SM_1000_NS8cuda_cub10par_nosyncE,@object
	.size		_ZN34_INTERNAL_176a90e9_4_k_cu_228a82dc6thrust24THRUST_300001_SM_1000_NS8cuda_cub10par_nosyncE,(_ZN34_INTERNAL_176a90e9_4_k_cu_228a82dc6thrust24THRUST_300001_SM_1000_NS12placeholders2_9E - _ZN34_INTERNAL_176a90e9_4_k_cu_228a82dc6thrust24THRUST_300001_SM_1000_NS8cuda_cub10par_nosyncE)
_ZN34_INTERNAL_176a90e9_4_k_cu_228a82dc6thrust24THRUST_300001_SM_1000_NS8cuda_cub10par_nosyncE:
	.zero		1
	.type		_ZN34_INTERNAL_176a90e9_4_k_cu_228a82dc6thrust24THRUST_300001_SM_1000_NS12placeholders2_9E,@object
	.size		_ZN34_INTERNAL_176a90e9_4_k_cu_228a82dc6thrust24THRUST_300001_SM_1000_NS12placeholders2_9E,(_ZN34_INTERNAL_176a90e9_4_k_cu_228a82dc4cuda3std3__436_GLOBAL__N__176a90e9_4_k_cu_228a82dc6ignoreE - _ZN34_INTERNAL_176a90e9_4_k_cu_228a82dc6thrust24THRUST_300001_SM_1000_NS12placeholders2_9E)
_ZN34_INTERNAL_176a90e9_4_k_cu_228a82dc6thrust24THRUST_300001_SM_1000_NS12placeholders2_9E:
	.zero		1
	.type		_ZN34_INTERNAL_176a90e9_4_k_cu_228a82dc4cuda3std3__436_GLOBAL__N__176a90e9_4_k_cu_228a82dc6ignoreE,@object
	.size		_ZN34_INTERNAL_176a90e9_4_k_cu_228a82dc4cuda3std3__436_GLOBAL__N__176a90e9_4_k_cu_228a82dc6ignoreE,(_ZN34_INTERNAL_176a90e9_4_k_cu_228a82dc4cuda3std6ranges3__45__cpo4dataE - _ZN34_INTERNAL_176a90e9_4_k_cu_228a82dc4cuda3std3__436_GLOBAL__N__176a90e9_4_k_cu_228a82dc6ignoreE)
_ZN34_INTERNAL_176a90e9_4_k_cu_228a82dc4cuda3std3__436_GLOBAL__N__176a90e9_4_k_cu_228a82dc6ignoreE:
	.zero		1
	.type		_ZN34_INTERNAL_176a90e9_4_k_cu_228a82dc4cuda3std6ranges3__45__cpo4dataE,@object
	.size		_ZN34_INTERNAL_176a90e9_4_k_cu_228a82dc4cuda3std6ranges3__45__cpo4dataE,(_ZN34_INTERNAL_176a90e9_4_k_cu_228a82dc6thrust24THRUST_300001_SM_1000_NS12placeholders2_1E - _ZN34_INTERNAL_176a90e9_4_k_cu_228a82dc4cuda3std6ranges3__45__cpo4dataE)
_ZN34_INTERNAL_176a90e9_4_k_cu_228a82dc4cuda3std6ranges3__45__cpo4dataE:
	.zero		1
	.type		_ZN34_INTERNAL_176a90e9_4_k_cu_228a82dc6thrust24THRUST_300001_SM_1000_NS12placeholders2_1E,@object
	.size		_ZN34_INTERNAL_176a90e9_4_k_cu_228a82dc6thrust24THRUST_300001_SM_1000_NS12placeholders2_1E,(_ZN34_INTERNAL_176a90e9_4_k_cu_228a82dc4cuda3std3__45__cpo5beginE - _ZN34_INTERNAL_176a90e9_4_k_cu_228a82dc6thrust24THRUST_300001_SM_1000_NS12placeholders2_1E)
_ZN34_INTERNAL_176a90e9_4_k_cu_228a82dc6thrust24THRUST_300001_SM_1000_NS12placeholders2_1E:
	.zero		1
	.type		_ZN34_INTERNAL_176a90e9_4_k_cu_228a82dc4cuda3std3__45__cpo5beginE,@object
	.size		_ZN34_INTERNAL_176a90e9_4_k_cu_228a82dc4cuda3std3__45__cpo5beginE,(_ZN34_INTERNAL_176a90e9_4_k_cu_228a82dc4cuda3std6ranges3__45__cpo5beginE - _ZN34_INTERNAL_176a90e9_4_k_cu_228a82dc4cuda3std3__45__cpo5beginE)
_ZN34_INTERNAL_176a90e9_4_k_cu_228a82dc4cuda3std3__45__cpo5beginE:
	.zero		1
	.type		_ZN34_INTERNAL_176a90e9_4_k_cu_228a82dc4cuda3std6ranges3__45__cpo5beginE,@object
	.size		_ZN34_INTERNAL_176a90e9_4_k_cu_228a82dc4cuda3std6ranges3__45__cpo5beginE,(_ZN34_INTERNAL_176a90e9_4_k_cu_228a82dc6thrust24THRUST_300001_SM_1000_NS12placeholders2_5E - _ZN34_INTERNAL_176a90e9_4_k_cu_228a82dc4cuda3std6ranges3__45__cpo5beginE)
_ZN34_INTERNAL_176a90e9_4_k_cu_228a82dc4cuda3std6ranges3__45__cpo5beginE:
	.zero		1
	.type		_ZN34_INTERNAL_176a90e9_4_k_cu_228a82dc6thrust24THRUST_300001_SM_1000_NS12placeholders2_5E,@object
	.size		_ZN34_INTERNAL_176a90e9_4_k_cu_228a82dc6thrust24THRUST_300001_SM_1000_NS12placeholders2_5E,(_ZN34_INTERNAL_176a90e9_4_k_cu_228a82dc4cuda3std3__45__cpo6rbeginE - _ZN34_INTERNAL_176a90e9_4_k_cu_228a82dc6thrust24THRUST_300001_SM_1000_NS12placeholders2_5E)
_ZN34_INTERNAL_176a90e9_4_k_cu_228a82dc6thrust24THRUST_300001_SM_1000_NS12placeholders2_5E:
	.zero		1
	.type		_ZN34_INTERNAL_176a90e9_4_k_cu_228a82dc4cuda3std3__45__cpo6rbeginE,@object
	.size		_ZN34_INTERNAL_176a90e9_4_k_cu_228a82dc4cuda3std3__45__cpo6rbeginE,(_ZN34_INTERNAL_176a90e9_4_k_cu_228a82dc4cuda3std6ranges3__45__cpo7advanceE - _ZN34_INTERNAL_176a90e9_4_k_cu_228a82dc4cuda3std3__45__cpo6rbeginE)
_ZN34_INTERNAL_176a90e9_4_k_cu_228a82dc4cuda3std3__45__cpo6rbeginE:
	.zero		1
	.type		_ZN34_INTERNAL_176a90e9_4_k_cu_228a82dc4cuda3std6ranges3__45__cpo7advanceE,@object
	.size		_ZN34_INTERNAL_176a90e9_4_k_cu_228a82dc4cuda3std6ranges3__45__cpo7advanceE,(_ZN34_INTERNAL_176a90e9_4_k_cu_228a82dc4cuda3std3__47nulloptE - _ZN34_INTERNAL_176a90e9_4_k_cu_228a82dc4cuda3std6ranges3__45__cpo7advanceE)
_ZN34_INTERNAL_176a90e9_4_k_cu_228a82dc4cuda3std6ranges3__45__cpo7advanceE:
	.zero		1
	.type		_ZN34_INTERNAL_176a90e9_4_k_cu_228a82dc4cuda3std3__47nulloptE,@object
	.size		_ZN34_INTERNAL_176a90e9_4_k_cu_228a82dc4cuda3std3__47nulloptE,(_ZN34_INTERNAL_176a90e9_4_k_cu_228a82dc4cuda3std6ranges3__45__cpo8distanceE - _ZN34_INTERNAL_176a90e9_4_k_cu_228a82dc4cuda3std3__47nulloptE)
_ZN34_INTERNAL_176a90e9_4_k_cu_228a82dc4cuda3std3__47nulloptE:
	.zero		1
	.type		_ZN34_INTERNAL_176a90e9_4_k_cu_228a82dc4cuda3std6ranges3__45__cpo8distanceE,@object
	.size		_ZN34_INTERNAL_176a90e9_4_k_cu_228a82dc4cuda3std6ranges3__45__cpo8distanceE,(_ZN34_INTERNAL_176a90e9_4_k_cu_228a82dc6thrust24THRUST_300001_SM_1000_NS12placeholders3_10E - _ZN34_INTERNAL_176a90e9_4_k_cu_228a82dc4cuda3std6ranges3__45__cpo8distanceE)
_ZN34_INTERNAL_176a90e9_4_k_cu_228a82dc4cuda3std6ranges3__45__cpo8distanceE:
	.zero		1
	.type		_ZN34_INTERNAL_176a90e9_4_k_cu_228a82dc6thrust24THRUST_300001_SM_1000_NS12placeholders3_10E,@object
	.size		_ZN34_INTERNAL_176a90e9_4_k_cu_228a82dc6thrust24THRUST_300001_SM_1000_NS12placeholders3_10E,(_ZN34_INTERNAL_176a90e9_4_k_cu_228a82dc4cuda3std3__419piecewise_constructE - _ZN34_INTERNAL_176a90e9_4_k_cu_228a82dc6thrust24THRUST_300001_SM_1000_NS12placeholders3_10E)
_ZN34_INTERNAL_176a90e9_4_k_cu_228a82dc6thrust24THRUST_300001_SM_1000_NS12placeholders3_10E:
	.zero		1
	.type		_ZN34_INTERNAL_176a90e9_4_k_cu_228a82dc4cuda3std3__419piecewise_constructE,@object
	.size		_ZN34_INTERNAL_176a90e9_4_k_cu_228a82dc4cuda3std3__419piecewise_constructE,(_ZN34_INTERNAL_176a90e9_4_k_cu_228a82dc4cuda3std6ranges3__45__cpo5cdataE - _ZN34_INTERNAL_176a90e9_4_k_cu_228a82dc4cuda3std3__419piecewise_constructE)
_ZN34_INTERNAL_176a90e9_4_k_cu_228a82dc4cuda3std3__419piecewise_constructE:
	.zero		1
	.type		_ZN34_INTERNAL_176a90e9_4_k_cu_228a82dc4cuda3std6ranges3__45__cpo5cdataE,@object
	.size		_ZN34_INTERNAL_176a90e9_4_k_cu_228a82dc4cuda3std6ranges3__45__cpo5cdataE,(_ZN34_INTERNAL_176a90e9_4_k_cu_228a82dc6thrust24THRUST_300001_SM_1000_NS12placeholders2_2E - _ZN34_INTERNAL_176a90e9_4_k_cu_228a82dc4cuda3std6ranges3__45__cpo5cdataE)
_ZN34_INTERNAL_176a90e9_4_k_cu_228a82dc4cuda3std6ranges3__45__cpo5cdataE:
	.zero		1
	.type		_ZN34_INTERNAL_176a90e9_4_k_cu_228a82dc6thrust24THRUST_300001_SM_1000_NS12placeholders2_2E,@object
	.size		_ZN34_INTERNAL_176a90e9_4_k_cu_228a82dc6thrust24THRUST_300001_SM_1000_NS12placeholders2_2E,(_ZN34_INTERNAL_176a90e9_4_k_cu_228a82dc4cuda3std3__45__cpo3endE - _ZN34_INTERNAL_176a90e9_4_k_cu_228a82dc6thrust24THRUST_300001_SM_1000_NS12placeholders2_2E)
_ZN34_INTERNAL_176a90e9_4_k_cu_228a82dc6thrust24THRUST_300001_SM_1000_NS12placeholders2_2E:
	.zero		1
	.type		_ZN34_INTERNAL_176a90e9_4_k_cu_228a82dc4cuda3std3__45__cpo3endE,@object
	.size		_ZN34_INTERNAL_176a90e9_4_k_cu_228a82dc4cuda3std3__45__cpo3endE,(_ZN34_INTERNAL_176a90e9_4_k_cu_228a82dc4cuda3std6ranges3__45__cpo3endE - _ZN34_INTERNAL_176a90e9_4_k_cu_228a82dc4cuda3std3__45__cpo3endE)
_ZN34_INTERNAL_176a90e9_4_k_cu_228a82dc4cuda3std3__45__cpo3endE:
	.zero		1
	.type		_ZN34_INTERNAL_176a90e9_4_k_cu_228a82dc4cuda3std6ranges3__45__cpo3endE,@object
	.size		_ZN34_INTERNAL_176a90e9_4_k_cu_228a82dc4cuda3std6ranges3__45__cpo3endE,(_ZN34_INTERNAL_176a90e9_4_k_cu_228a82dc6thrust24THRUST_300001_SM_1000_NS12placeholders2_6E - _ZN34_INTERNAL_176a90e9_4_k_cu_228a82dc4cuda3std6ranges3__45__cpo3endE)
_ZN34_INTERNAL_176a90e9_4_k_cu_228a82dc4cuda3std6ranges3__45__cpo3endE:
	.zero		1
	.type		_ZN34_INTERNAL_176a90e9_4_k_cu_228a82dc6thrust24THRUST_300001_SM_1000_NS12placeholders2_6E,@object
	.size		_ZN34_INTERNAL_176a90e9_4_k_cu_228a82dc6thrust24THRUST_300001_SM_1000_NS12placeholders2_6E,(_ZN34_INTERNAL_176a90e9_4_k_cu_228a82dc4cuda3std3__45__cpo4rendE - _ZN34_INTERNAL_176a90e9_4_k_cu_228a82dc6thrust24THRUST_300001_SM_1000_NS12placeholders2_6E)
_ZN34_INTERNAL_176a90e9_4_k_cu_228a82dc6thrust24THRUST_300001_SM_1000_NS12placeholders2_6E:
	.zero		1
	.type		_ZN34_INTERNAL_176a90e9_4_k_cu_228a82dc4cuda3std3__45__cpo4rendE,@object
	.size		_ZN34_INTERNAL_176a90e9_4_k_cu_228a82dc4cuda3std3__45__cpo4rendE,(_ZN34_INTERNAL_176a90e9_4_k_cu_228a82dc4cuda3std6ranges3__45__cpo9iter_swapE - _ZN34_INTERNAL_176a90e9_4_k_cu_228a82dc4cuda3std3__45__cpo4rendE)
_ZN34_INTERNAL_176a90e9_4_k_cu_228a82dc4cuda3std3__45__cpo4rendE:
	.zero		1
	.type		_ZN34_INTERNAL_176a90e9_4_k_cu_228a82dc4cuda3std6ranges3__45__cpo9iter_swapE,@object
	.size		_ZN34_INTERNAL_176a90e9_4_k_cu_228a82dc4cuda3std6ranges3__45__cpo9iter_swapE,(_ZN34_INTERNAL_176a90e9_4_k_cu_228a82dc4cuda3std3__48unexpectE - _ZN34_INTERNAL_176a90e9_4_k_cu_228a82dc4cuda3std6ranges3__45__cpo9iter_swapE)
_ZN34_INTERNAL_176a90e9_4_k_cu_228a82dc4cuda3std6ranges3__45__cpo9iter_swapE:
	.zero		1
	.type		_ZN34_INTERNAL_176a90e9_4_k_cu_228a82dc4cuda3std3__48unexpectE,@object
	.size		_ZN34_INTERNAL_176a90e9_4_k_cu_228a82dc4cuda3std3__48unexpectE,(_ZN34_INTERNAL_176a90e9_4_k_cu_228a82dc6thrust24THRUST_300001_SM_1000_NS8cuda_cub3parE - _ZN34_INTERNAL_176a90e9_4_k_cu_228a82dc4cuda3std3__48unexpectE)
_ZN34_INTERNAL_176a90e9_4_k_cu_228a82dc4cuda3std3__48unexpectE:
	.zero		1
	.type		_ZN34_INTERNAL_176a90e9_4_k_cu_228a82dc6thrust24THRUST_300001_SM_1000_NS8cuda_cub3parE,@object
	.size		_ZN34_INTERNAL_176a90e9_4_k_cu_228a82dc6thrust24THRUST_300001_SM_1000_NS8cuda_cub3parE,(_ZN34_INTERNAL_176a90e9_4_k_cu_228a82dc6thrust24THRUST_300001_SM_1000_NS12placeholders2_4E - _ZN34_INTERNAL_176a90e9_4_k_cu_228a82dc6thrust24THRUST_300001_SM_1000_NS8cuda_cub3parE)
_ZN34_INTERNAL_176a90e9_4_k_cu_228a82dc6thrust24THRUST_300001_SM_1000_NS8cuda_cub3parE:
	.zero		1
	.type		_ZN34_INTERNAL_176a90e9_4_k_cu_228a82dc6thrust24THRUST_300001_SM_1000_NS12placeholders2_4E,@object
	.size		_ZN34_INTERNAL_176a90e9_4_k_cu_228a82dc6thrust24THRUST_300001_SM_1000_NS12placeholders2_4E,(_ZN34_INTERNAL_176a90e9_4_k_cu_228a82dc4cuda3std3__45__cpo4cendE - _ZN34_INTERNAL_176a90e9_4_k_cu_228a82dc6thrust24THRUST_300001_SM_1000_NS12placeholders2_4E)
_ZN34_INTERNAL_176a90e9_4_k_cu_228a82dc6thrust24THRUST_300001_SM_1000_NS12placeholders2_4E:
	.zero		1
	.type		_ZN34_INTERNAL_176a90e9_4_k_cu_228a82dc4cuda3std3__45__cpo4cendE,@object
	.size		_ZN34_INTERNAL_176a90e9_4_k_cu_228a82dc4cuda3std3__45__cpo4cendE,(_ZN34_INTERNAL_176a90e9_4_k_cu_228a82dc4cuda3std6ranges3__45__cpo4cendE - _ZN34_INTERNAL_176a90e9_4_k_cu_228a82dc4cuda3std3__45__cpo4cendE)
_ZN34_INTERNAL_176a90e9_4_k_cu_228a82dc4cuda3std3__45__cpo4cendE:
	.zero		1
	.type		_ZN34_INTERNAL_176a90e9_4_k_cu_228a82dc4cuda3std6ranges3__45__cpo4cendE,@object
	.size		_ZN34_INTERNAL_176a90e9_4_k_cu_228a82dc4cuda3std6ranges3__45__cpo4cendE,(_ZN34_INTERNAL_176a90e9_4_k_cu_228a82dc4cuda3std3__420unreachable_sentinelE - _ZN34_INTERNAL_176a90e9_4_k_cu_228a82dc4cuda3std6ranges3__45__cpo4cendE)
_ZN34_INTERNAL_176a90e9_4_k_cu_228a82dc4cuda3std6ranges3__45__cpo4cendE:
	.zero		1
	.type		_ZN34_INTERNAL_176a90e9_4_k_cu_228a82dc4cuda3std3__420unreachable_sentinelE,@object
	.size		_ZN34_INTERNAL_176a90e9_4_k_cu_228a82dc4cuda3std3__420unreachable_sentinelE,(_ZN34_INTERNAL_176a90e9_4_k_cu_228a82dc4cuda3std6ranges3__45__cpo5ssizeE - _ZN34_INTERNAL_176a90e9_4_k_cu_228a82dc4cuda3std3__420unreachable_sentinelE)
_ZN34_INTERNAL_176a90e9_4_k_cu_228a82dc4cuda3std3__420unreachable_sentinelE:
	.zero		1
	.type		_ZN34_INTERNAL_176a90e9_4_k_cu_228a82dc4cuda3std6ranges3__45__cpo5ssizeE,@object
	.size		_ZN34_INTERNAL_176a90e9_4_k_cu_228a82dc4cuda3std6ranges3__45__cpo5ssizeE,(_ZN34_INTERNAL_176a90e9_4_k_cu_228a82dc6thrust24THRUST_300001_SM_1000_NS12placeholders2_8E - _ZN34_INTERNAL_176a90e9_4_k_cu_228a82dc4cuda3std6ranges3__45__cpo5ssizeE)
_ZN34_INTERNAL_176a90e9_4_k_cu_228a82dc4cuda3std6ranges3__45__cpo5ssizeE:
	.zero		1
	.type		_ZN34_INTERNAL_176a90e9_4_k_cu_228a82dc6thrust24THRUST_300001_SM_1000_NS12placeholders2_8E,@object
	.size		_ZN34_INTERNAL_176a90e9_4_k_cu_228a82dc6thrust24THRUST_300001_SM_1000_NS12placeholders2_8E,(_ZN34_INTERNAL_176a90e9_4_k_cu_228a82dc4cuda3std3__45__cpo5crendE - _ZN34_INTERNAL_176a90e9_4_k_cu_228a82dc6thrust24THRUST_300001_SM_1000_NS12placeholders2_8E)
_ZN34_INTERNAL_176a90e9_4_k_cu_228a82dc6thrust24THRUST_300001_SM_1000_NS12placeholders2_8E:
	.zero		1
	.type		_ZN34_INTERNAL_176a90e9_4_k_cu_228a82dc4cuda3std3__45__cpo5crendE,@object
	.size		_ZN34_INTERNAL_176a90e9_4_k_cu_228a82dc4cuda3std3__45__cpo5crendE,(_ZN34_INTERNAL_176a90e9_4_k_cu_228a82dc4cuda3std6ranges3__45__cpo4prevE - _ZN34_INTERNAL_176a90e9_4_k_cu_228a82dc4cuda3std3__45__cpo5crendE)
_ZN34_INTERNAL_176a90e9_4_k_cu_228a82dc4cuda3std3__45__cpo5crendE:
	.zero		1
	.type		_ZN34_INTERNAL_176a90e9_4_k_cu_228a82dc4cuda3std6ranges3__45__cpo4prevE,@object
	.size		_ZN34_INTERNAL_176a90e9_4_k_cu_228a82dc4cuda3std6ranges3__45__cpo4prevE,(_ZN34_INTERNAL_176a90e9_4_k_cu_228a82dc4cuda3std6ranges3__45__cpo9iter_moveE - _ZN34_INTERNAL_176a90e9_4_k_cu_228a82dc4cuda3std6ranges3__45__cpo4prevE)
_ZN34_INTERNAL_176a90e9_4_k_cu_228a82dc4cuda3std6ranges3__45__cpo4prevE:
	.zero		1
	.type		_ZN34_INTERNAL_176a90e9_4_k_cu_228a82dc4cuda3std6ranges3__45__cpo9iter_moveE,@object
	.size		_ZN34_INTERNAL_176a90e9_4_k_cu_228a82dc4cuda3std6ranges3__45__cpo9iter_moveE,(_ZN34_INTERNAL_176a90e9_4_k_cu_228a82dc6thrust24THRUST_300001_SM_1000_NS6system6detail10sequential3seqE - _ZN34_INTERNAL_176a90e9_4_k_cu_228a82dc4cuda3std6ranges3__45__cpo9iter_moveE)
_ZN34_INTERNAL_176a90e9_4_k_cu_228a82dc4cuda3std6ranges3__45__cpo9iter_moveE:
	.zero		1
	.type		_ZN34_INTERNAL_176a90e9_4_k_cu_228a82dc6thrust24THRUST_300001_SM_1000_NS6system6detail10sequential3seqE,@object
	.size		_ZN34_INTERNAL_176a90e9_4_k_cu_228a82dc6thrust24THRUST_300001_SM_1000_NS6system6detail10sequential3seqE,(.L_31 - _ZN34_INTERNAL_176a90e9_4_k_cu_228a82dc6thrust24THRUST_300001_SM_1000_NS6system6detail10sequential3seqE)
_ZN34_INTERNAL_176a90e9_4_k_cu_228a82dc6thrust24THRUST_300001_SM_1000_NS6system6detail10sequential3seqE:
	.zero		1
.L_31:


//--------------------- .nv.constant0._ZN3cub18CUB_300001_SM_10006detail11EmptyKernelIvEEvv --------------------------
	.section	.nv.constant0._ZN3cub18CUB_300001_SM_10006detail11EmptyKernelIvEEvv,"a",@progbits
	.sectionflags	@""
	.align	4
.nv.constant0._ZN3cub18CUB_300001_SM_10006detail11EmptyKernelIvEEvv:
	.zero		896


//--------------------- .nv.constant0._Z23one_hop_subgraph_kerneliPiiiS_S_ --------------------------
	.section	.nv.constant0._Z23one_hop_subgraph_kerneliPiiiS_S_,"a",@progbits
	.sectionflags	@""
	.align	4
.nv.constant0._Z23one_hop_subgraph_kerneliPiiiS_S_:
	.zero		936


//--------------------- SYMBOLS --------------------------

	.type		.nv.reservedSmem.offset0,@object
	.size		.nv.reservedSmem.offset0,0x4
